// auto-generated by cutlass_sweep.gemm — config: {"arch": "sm_90", "cluster_m": 1, "cluster_n": 1, "dtype": "fp16", "dtype_b": "fp16", "layout": "nn", "stages": 0, "tile_k": 32, "tile_m": 256, "tile_n": 64}
#include "cutlass/cutlass.h"
#include "cutlass/gemm/collective/collective_builder.hpp"
#include "cutlass/gemm/device/gemm_universal_adapter.h"
#include "cutlass/gemm/kernel/gemm_universal.hpp"
#include "cutlass/epilogue/collective/collective_builder.hpp"

using ElemA = cutlass::half_t;
using ElemB = cutlass::half_t;
using ElemCD = cutlass::half_t;
using Acc  = float;
using TileShape    = cute::Shape<cute::_256, cute::_64, cute::_32>;
using ClusterShape = cute::Shape<cute::_1, cute::_1, cute::_1>;

using CollectiveEpilogue = typename cutlass::epilogue::collective::CollectiveBuilder<
    cutlass::arch::Sm90, cutlass::arch::OpClassTensorOp,
    TileShape, ClusterShape,
    cutlass::epilogue::collective::EpilogueTileAuto,
    Acc, Acc,
    ElemCD, cutlass::layout::RowMajor, 128 / cutlass::sizeof_bits<ElemCD>::value,
    ElemCD, cutlass::layout::RowMajor, 128 / cutlass::sizeof_bits<ElemCD>::value,
    cutlass::epilogue::collective::EpilogueScheduleAuto
  >::CollectiveOp;

using CollectiveMainloop = typename cutlass::gemm::collective::CollectiveBuilder<
    cutlass::arch::Sm90, cutlass::arch::OpClassTensorOp,
    ElemA, cutlass::layout::RowMajor, 128 / cutlass::sizeof_bits<ElemA>::value,
    ElemB, cutlass::layout::RowMajor, 128 / cutlass::sizeof_bits<ElemB>::value,
    Acc,
    TileShape, ClusterShape,
    cutlass::gemm::collective::StageCountAutoCarveout<static_cast<int>(sizeof(typename CollectiveEpilogue::SharedStorage))>,
    cutlass::gemm::collective::KernelScheduleAuto
  >::CollectiveOp;

using GemmKernel = cutlass::gemm::kernel::GemmUniversal<
    cute::Shape<int,int,int,int>,
    CollectiveMainloop,
    CollectiveEpilogue
>;
using Gemm = cutlass::gemm::device::GemmUniversalAdapter<GemmKernel>;

// Force the device kernel symbol into the cubin without needing a host main.
auto* _anchor = &cutlass::device_kernel<GemmKernel>;


// ===== COMPILED SASS (sm_90a) =====

	.target	sm_90a

	.elftype	@"ET_EXEC"


//--------------------- .note.nv.tkinfo           --------------------------
	.section	.note.nv.tkinfo,"",@"SHT_NOTE"
	.sectionflags	@"SHF_NOTE_NV_TKINFO"
	.tkinfo
        /*0018*/ 	.word	0x00000002
        /*0030*/ 	.string	""
        /*0030*/ 	.string	"ptxas"
        /*0030*/ 	.string	"Cuda compilation tools, release 13.0, V13.0.88"
        /*0030*/ 	.string	"Build cuda_13.0.r13.0/compiler.36424714_0"
        /*0030*/ 	.string	"-arch sm_90a -m 64 "



//--------------------- .note.nv.cuinfo           --------------------------
	.section	.note.nv.cuinfo,"",@"SHT_NOTE"
	.sectionflags	@"SHF_NOTE_NV_CUINFO"
        /*0018*/ 	.short	0x0002
        /*001a*/ 	.short	0x005a
        /*001c*/ 	.short	0x0082
	.zero		2


//--------------------- .nv.info                  --------------------------
	.section	.nv.info,"",@"SHT_CUDA_INFO"
	.align	4


	//----- nvinfo : EIATTR_REGCOUNT
	.align		4
        /*0000*/ 	.byte	0x04, 0x2f
        /*0002*/ 	.short	(.L_15 - .L_14)
	.align		4
.L_14:
        /*0004*/ 	.word	index@(_ZN7cutlass13device_kernelINS_4gemm6kernel13GemmUniversalIN4cute5tupleIJiiiiEEENS1_10collective13CollectiveMmaINS1_34MainloopSm90TmaGmmaWarpSpecializedILi11ENS5_IJNS4_1CILi1EEESB_SB_EEENS1_35KernelTmaWarpSpecializedCooperativeEEENS5_IJNSA_ILi256EEENSA_ILi64EEENSA_ILi32EEEEEENS_6half_tENS5_IJlSB_lEEESJ_NS5_IJSB_llEEENS4_8TiledMMAINS4_8MMA_AtomIJNS4_4SM904GMMA25MMA_64x64x16_F32F16F16_SSILNSP_5MajorE0ELSR_1ELNSP_7ScaleInE1ELSS_1EEEEEENS4_6LayoutINS5_IJNSA_ILi2EEESB_SB_EEENS5_IJSB_NSA_ILi0EEESY_EEEEENS5_IJNS4_10UnderscoreES11_S11_EEEEENS4_13SM90_TMA_LOADENS4_14ComposedLayoutINS4_7SwizzleILi2ELi4ELi3EEENS4_18smem_ptr_flag_bitsILi16EEENSV_INS5_IJNSA_ILi8EEESH_EEENS5_IJSH_SB_EEEEEEEvNS4_8identityES14_NS15_INS16_ILi3ELi4ELi3EEES19_NSV_INS5_IJSG_S1A_EEENS5_IJSB_SG_EEEEEEEvS1F_EENS_8epilogue10collective6detail29Sm90TmaWarpSpecializedAdapterINS1N_15DefaultEpilogueISJ_SK_SK_NS1M_6thread17LinearCombinationISJ_Li1EffLNS1R_9ScaleType4KindE0ELNS_15FloatRoundStyleE2ESJ_EENS1_15EpilogueDefaultEEEEEvvEEEEvNT_6ParamsE)
        /*0008*/ 	.word	0x000000a8


	//----- nvinfo : EIATTR_FRAME_SIZE
	.align		4
.L_15:
        /*000c*/ 	.byte	0x04, 0x11
        /*000e*/ 	.short	(.L_17 - .L_16)
	.align		4
.L_16:
        /*0010*/ 	.word	index@(_ZN7cutlass13device_kernelINS_4gemm6kernel13GemmUniversalIN4cute5tupleIJiiiiEEENS1_10collective13CollectiveMmaINS1_34MainloopSm90TmaGmmaWarpSpecializedILi11ENS5_IJNS4_1CILi1EEESB_SB_EEENS1_35KernelTmaWarpSpecializedCooperativeEEENS5_IJNSA_ILi256EEENSA_ILi64EEENSA_ILi32EEEEEENS_6half_tENS5_IJlSB_lEEESJ_NS5_IJSB_llEEENS4_8TiledMMAINS4_8MMA_AtomIJNS4_4SM904GMMA25MMA_64x64x16_F32F16F16_SSILNSP_5MajorE0ELSR_1ELNSP_7ScaleInE1ELSS_1EEEEEENS4_6LayoutINS5_IJNSA_ILi2EEESB_SB_EEENS5_IJSB_NSA_ILi0EEESY_EEEEENS5_IJNS4_10UnderscoreES11_S11_EEEEENS4_13SM90_TMA_LOADENS4_14ComposedLayoutINS4_7SwizzleILi2ELi4ELi3EEENS4_18smem_ptr_flag_bitsILi16EEENSV_INS5_IJNSA_ILi8EEESH_EEENS5_IJSH_SB_EEEEEEEvNS4_8identityES14_NS15_INS16_ILi3ELi4ELi3EEES19_NSV_INS5_IJSG_S1A_EEENS5_IJSB_SG_EEEEEEEvS1F_EENS_8epilogue10collective6detail29Sm90TmaWarpSpecializedAdapterINS1N_15DefaultEpilogueISJ_SK_SK_NS1M_6thread17LinearCombinationISJ_Li1EffLNS1R_9ScaleType4KindE0ELNS_15FloatRoundStyleE2ESJ_EENS1_15EpilogueDefaultEEEEEvvEEEEvNT_6ParamsE)
        /*0014*/ 	.word	0x00000000


	//----- nvinfo : EIATTR_MIN_STACK_SIZE
	.align		4
.L_17:
        /*0018*/ 	.byte	0x04, 0x12
        /*001a*/ 	.short	(.L_19 - .L_18)
	.align		4
.L_18:
        /*001c*/ 	.word	index@(_ZN7cutlass13device_kernelINS_4gemm6kernel13GemmUniversalIN4cute5tupleIJiiiiEEENS1_10collective13CollectiveMmaINS1_34MainloopSm90TmaGmmaWarpSpecializedILi11ENS5_IJNS4_1CILi1EEESB_SB_EEENS1_35KernelTmaWarpSpecializedCooperativeEEENS5_IJNSA_ILi256EEENSA_ILi64EEENSA_ILi32EEEEEENS_6half_tENS5_IJlSB_lEEESJ_NS5_IJSB_llEEENS4_8TiledMMAINS4_8MMA_AtomIJNS4_4SM904GMMA25MMA_64x64x16_F32F16F16_SSILNSP_5MajorE0ELSR_1ELNSP_7ScaleInE1ELSS_1EEEEEENS4_6LayoutINS5_IJNSA_ILi2EEESB_SB_EEENS5_IJSB_NSA_ILi0EEESY_EEEEENS5_IJNS4_10UnderscoreES11_S11_EEEEENS4_13SM90_TMA_LOADENS4_14ComposedLayoutINS4_7SwizzleILi2ELi4ELi3EEENS4_18smem_ptr_flag_bitsILi16EEENSV_INS5_IJNSA_ILi8EEESH_EEENS5_IJSH_SB_EEEEEEEvNS4_8identityES14_NS15_INS16_ILi3ELi4ELi3EEES19_NSV_INS5_IJSG_S1A_EEENS5_IJSB_SG_EEEEEEEvS1F_EENS_8epilogue10collective6detail29Sm90TmaWarpSpecializedAdapterINS1N_15DefaultEpilogueISJ_SK_SK_NS1M_6thread17LinearCombinationISJ_Li1EffLNS1R_9ScaleType4KindE0ELNS_15FloatRoundStyleE2ESJ_EENS1_15EpilogueDefaultEEEEEvvEEEEvNT_6ParamsE)
        /*0020*/ 	.word	0x00000000
.L_19:


//--------------------- .nv.compat                --------------------------
	.section	.nv.compat,"",@"SHT_CUDA_COMPAT_INFO"
	.align	4
        /*0000*/ 	.byte	0x02, 0x09, 0x01, 0x00, 0x02, 0x02, 0x04, 0x00, 0x02, 0x05, 0x05, 0x00, 0x03, 0x07, 0x01, 0x01
        /*0010*/ 	.byte	0x02, 0x03, 0x01, 0x00, 0x02, 0x06, 0x01, 0x00, 0x04, 0x0b, 0x08, 0x00, 0x00, 0x00, 0x00, 0x00
        /*0020*/ 	.byte	0x00, 0x00, 0x00, 0x00


//--------------------- .nv.info._ZN7cutlass13device_kernelINS_4gemm6kernel13GemmUniversalIN4cute5tupleIJiiiiEEENS1_10collective13CollectiveMmaINS1_34MainloopSm90TmaGmmaWarpSpecializedILi11ENS5_IJNS4_1CILi1EEESB_SB_EEENS1_35KernelTmaWarpSpecializedCooperativeEEENS5_IJNSA_ILi256EEENSA_ILi64EEENSA_ILi32EEEEEENS_6half_tENS5_IJlSB_lEEESJ_NS5_IJSB_llEEENS4_8TiledMMAINS4_8MMA_AtomIJNS4_4SM904GMMA25MMA_64x64x16_F32F16F16_SSILNSP_5MajorE0ELSR_1ELNSP_7ScaleInE1ELSS_1EEEEEENS4_6LayoutINS5_IJNSA_ILi2EEESB_SB_EEENS5_IJSB_NSA_ILi0EEESY_EEEEENS5_IJNS4_10UnderscoreES11_S11_EEEEENS4_13SM90_TMA_LOADENS4_14ComposedLayoutINS4_7SwizzleILi2ELi4ELi3EEENS4_18smem_ptr_flag_bitsILi16EEENSV_INS5_IJNSA_ILi8EEESH_EEENS5_IJSH_SB_EEEEEEEvNS4_8identityES14_NS15_INS16_ILi3ELi4ELi3EEES19_NSV_INS5_IJSG_S1A_EEENS5_IJSB_SG_EEEEEEEvS1F_EENS_8epilogue10collective6detail29Sm90TmaWarpSpecializedAdapterINS1N_15DefaultEpilogueISJ_SK_SK_NS1M_6thread17LinearCombinationISJ_Li1EffLNS1R_9ScaleType4KindE0ELNS_15FloatRoundStyleE2ESJ_EENS1_15EpilogueDefaultEEEEEvvEEEEvNT_6ParamsE --------------------------
	.section	.nv.info._ZN7cutlass13device_kernelINS_4gemm6kernel13GemmUniversalIN4cute5tupleIJiiiiEEENS1_10collective13CollectiveMmaINS1_34MainloopSm90TmaGmmaWarpSpecializedILi11ENS5_IJNS4_1CILi1EEESB_SB_EEENS1_35KernelTmaWarpSpecializedCooperativeEEENS5_IJNSA_ILi256EEENSA_ILi64EEENSA_ILi32EEEEEENS_6half_tENS5_IJlSB_lEEESJ_NS5_IJSB_llEEENS4_8TiledMMAINS4_8MMA_AtomIJNS4_4SM904GMMA25MMA_64x64x16_F32F16F16_SSILNSP_5MajorE0ELSR_1ELNSP_7ScaleInE1ELSS_1EEEEEENS4_6LayoutINS5_IJNSA_ILi2EEESB_SB_EEENS5_IJSB_NSA_ILi0EEESY_EEEEENS5_IJNS4_10UnderscoreES11_S11_EEEEENS4_13SM90_TMA_LOADENS4_14ComposedLayoutINS4_7SwizzleILi2ELi4ELi3EEENS4_18smem_ptr_flag_bitsILi16EEENSV_INS5_IJNSA_ILi8EEESH_EEENS5_IJSH_SB_EEEEEEEvNS4_8identityES14_NS15_INS16_ILi3ELi4ELi3EEES19_NSV_INS5_IJSG_S1A_EEENS5_IJSB_SG_EEEEEEEvS1F_EENS_8epilogue10collective6detail29Sm90TmaWarpSpecializedAdapterINS1N_15DefaultEpilogueISJ_SK_SK_NS1M_6thread17LinearCombinationISJ_Li1EffLNS1R_9ScaleType4KindE0ELNS_15FloatRoundStyleE2ESJ_EENS1_15EpilogueDefaultEEEEEvvEEEEvNT_6ParamsE,"",@"SHT_CUDA_INFO"
	.sectionflags	@""
	.align	4


	//----- nvinfo : EIATTR_CUDA_API_VERSION
	.align		4
        /*0000*/ 	.byte	0x04, 0x37
        /*0002*/ 	.short	(.L_21 - .L_20)
.L_20:
        /*0004*/ 	.word	0x00000082


	//----- nvinfo : EIATTR_KPARAM_INFO
	.align		4
.L_21:
        /*0008*/ 	.byte	0x04, 0x17
        /*000a*/ 	.short	(.L_23 - .L_22)
.L_22:
        /*000c*/ 	.word	0x00000000
        /*0010*/ 	.short	0x0000
        /*0012*/ 	.short	0x0070
        /*0014*/ 	.byte	0x00, 0xf0, 0x01, 0x10


	//----- nvinfo : EIATTR_SPARSE_MMA_MASK
	.align		4
.L_23:
        /*0018*/ 	.byte	0x03, 0x50
        /*001a*/ 	.short	0x0000


	//----- nvinfo : EIATTR_MAXREG_COUNT
	.align		4
        /*001c*/ 	.byte	0x03, 0x1b
        /*001e*/ 	.short	0x00a8


	//----- nvinfo : EIATTR_NUM_BARRIERS
	.align		4
        /*0020*/ 	.byte	0x02, 0x4c
        /*0022*/ 	.byte	0x01
	.zero		1


	//----- nvinfo : EIATTR_EXTERNS
	.align		4
        /*0024*/ 	.byte	0x04, 0x0f
        /*0026*/ 	.short	(.L_25 - .L_24)


	//   ....[0]....
	.align		4
.L_24:
        /*0028*/ 	.word	index@(__assertfail)


	//----- nvinfo : EIATTR_MERCURY_ISA_VERSION
	.align		4
.L_25:
        /*002c*/ 	.byte	0x03, 0x5f
        /*002e*/ 	.short	0x0101


	//----- nvinfo : EIATTR_INT_WARP_WIDE_INSTR_OFFSETS
	.align		4
        /*0030*/ 	.byte	0x04, 0x31
        /*0032*/ 	.short	(.L_27 - .L_26)


	//   ....[0]....
.L_26:
        /*0034*/ 	.word	0x00000490


	//   ....[1]....
        /*0038*/ 	.word	0x000004a0


	//   ....[2]....
        /*003c*/ 	.word	0x000005e0


	//----- nvinfo : EIATTR_COOP_GROUP_MASK_REGIDS
	.align		4
.L_27:
        /*0040*/ 	.byte	0x04, 0x29
        /*0042*/ 	.short	(.L_29 - .L_28)


	//   ....[0]....
.L_28:
        /*0044*/ 	.word	0xffffffff


	//   ....[1]....
        /*0048*/ 	.word	0xffffffff


	//   ....[2]....
        /*004c*/ 	.word	0xffffffff


	//   ....[3]....
        /*0050*/ 	.word	0xffffffff


	//   ....[4]....
        /*0054*/ 	.word	0xffffffff


	//----- nvinfo : EIATTR_COOP_GROUP_INSTR_OFFSETS
	.align		4
.L_29:
        /*0058*/ 	.byte	0x04, 0x28
        /*005a*/ 	.short	(.L_31 - .L_30)


	//   ....[0]....
.L_30:
        /*005c*/ 	.word	0x00000060


	//   ....[1]....
        /*0060*/ 	.word	0x00000070


	//   ....[2]....
        /*0064*/ 	.word	0x00000130


	//   ....[3]....
        /*0068*/ 	.word	0x000003d0


	//   ....[4]....
        /*006c*/ 	.word	0x000012f0


	//----- nvinfo : EIATTR_REG_RECONFIG
	.align		4
.L_31:
        /*0070*/ 	.byte	0x01, 0x54
	.zero		2


	//----- nvinfo : EIATTR_SYSCALL_OFFSETS
	.align		4
        /*0074*/ 	.byte	0x04, 0x46
        /*0076*/ 	.short	(.L_33 - .L_32)


	//   ....[0]....
.L_32:
        /*0078*/ 	.word	0x000014e0


	//----- nvinfo : EIATTR_MBARRIER_INSTR_OFFSETS
	.align		4
.L_33:
        /*007c*/ 	.byte	0x04, 0x39
        /*007e*/ 	.short	(.L_35 - .L_34)


	//   ....[0]....
.L_34:
        /*0080*/ 	.word	0x00000250
        /*0084*/ 	.word	0x000000ff
        /*0088*/ 	.word	0x00000000
        /*008c*/ 	.short	0x0100
        /*008e*/ 	.byte	0x08
	.zero		1


	//   ....[1]....
        /*0090*/ 	.word	0x00000260
        /*0094*/ 	.word	0x000000ff
        /*0098*/ 	.word	0x00000058
        /*009c*/ 	.short	0x0100
        /*009e*/ 	.byte	0x08
	.zero		1


	//   ....[2]....
        /*00a0*/ 	.word	0x00000270
        /*00a4*/ 	.word	0x000000ff
        /*00a8*/ 	.word	0x00000008
        /*00ac*/ 	.short	0x0100
        /*00ae*/ 	.byte	0x08
	.zero		1


	//   ....[3]....
        /*00b0*/ 	.word	0x00000280
        /*00b4*/ 	.word	0x000000ff
        /*00b8*/ 	.word	0x00000060
        /*00bc*/ 	.short	0x0100
        /*00be*/ 	.byte	0x08
	.zero		1


	//   ....[4]....
        /*00c0*/ 	.word	0x00000290
        /*00c4*/ 	.word	0x000000ff
        /*00c8*/ 	.word	0x00000010
        /*00cc*/ 	.short	0x0100
        /*00ce*/ 	.byte	0x08
	.zero		1


	//   ....[5]....
        /*00d0*/ 	.word	0x000002a0
        /*00d4*/ 	.word	0x000000ff
        /*00d8*/ 	.word	0x00000068
        /*00dc*/ 	.short	0x0100
        /*00de*/ 	.byte	0x08
	.zero		1


	//   ....[6]....
        /*00e0*/ 	.word	0x000002b0
        /*00e4*/ 	.word	0x000000ff
        /*00e8*/ 	.word	0x00000018
        /*00ec*/ 	.short	0x0100
        /*00ee*/ 	.byte	0x08
	.zero		1


	//   ....[7]....
        /*00f0*/ 	.word	0x000002c0
        /*00f4*/ 	.word	0x000000ff
        /*00f8*/ 	.word	0x00000070
        /*00fc*/ 	.short	0x0100
        /*00fe*/ 	.byte	0x08
	.zero		1


	//   ....[8]....
        /*0100*/ 	.word	0x000002d0
        /*0104*/ 	.word	0x000000ff
        /*0108*/ 	.word	0x00000020
        /*010c*/ 	.short	0x0100
        /*010e*/ 	.byte	0x08
	.zero		1


	//   ....[9]....
        /*0110*/ 	.word	0x000002e0
        /*0114*/ 	.word	0x000000ff
        /*0118*/ 	.word	0x00000078
        /*011c*/ 	.short	0x0100
        /*011e*/ 	.byte	0x08
	.zero		1


	//   ....[10]....
        /*0120*/ 	.word	0x000002f0
        /*0124*/ 	.word	0x000000ff
        /*0128*/ 	.word	0x00000028
        /*012c*/ 	.short	0x0100
        /*012e*/ 	.byte	0x08
	.zero		1


	//   ....[11]....
        /*0130*/ 	.word	0x00000300
        /*0134*/ 	.word	0x000000ff
        /*0138*/ 	.word	0x00000080
        /*013c*/ 	.short	0x0100
        /*013e*/ 	.byte	0x08
	.zero		1


	//   ....[12]....
        /*0140*/ 	.word	0x00000310
        /*0144*/ 	.word	0x000000ff
        /*0148*/ 	.word	0x00000030
        /*014c*/ 	.short	0x0100
        /*014e*/ 	.byte	0x08
	.zero		1


	//   ....[13]....
        /*0150*/ 	.word	0x00000320
        /*0154*/ 	.word	0x000000ff
        /*0158*/ 	.word	0x00000088
        /*015c*/ 	.short	0x0100
        /*015e*/ 	.byte	0x08
	.zero		1


	//   ....[14]....
        /*0160*/ 	.word	0x00000330
        /*0164*/ 	.word	0x000000ff
        /*0168*/ 	.word	0x00000038
        /*016c*/ 	.short	0x0100
        /*016e*/ 	.byte	0x08
	.zero		1


	//   ....[15]....
        /*0170*/ 	.word	0x00000340
        /*0174*/ 	.word	0x000000ff
        /*0178*/ 	.word	0x00000090
        /*017c*/ 	.short	0x0100
        /*017e*/ 	.byte	0x08
	.zero		1


	//   ....[16]....
        /*0180*/ 	.word	0x00000350
        /*0184*/ 	.word	0x000000ff
        /*0188*/ 	.word	0x00000040
        /*018c*/ 	.short	0x0100
        /*018e*/ 	.byte	0x08
	.zero		1


	//   ....[17]....
        /*0190*/ 	.word	0x00000360
        /*0194*/ 	.word	0x000000ff
        /*0198*/ 	.word	0x00000098
        /*019c*/ 	.short	0x0100
        /*019e*/ 	.byte	0x08
	.zero		1


	//   ....[18]....
        /*01a0*/ 	.word	0x00000370
        /*01a4*/ 	.word	0x000000ff
        /*01a8*/ 	.word	0x00000048
        /*01ac*/ 	.short	0x0100
        /*01ae*/ 	.byte	0x08
	.zero		1


	//   ....[19]....
        /*01b0*/ 	.word	0x00000380
        /*01b4*/ 	.word	0x000000ff
        /*01b8*/ 	.word	0x000000a0
        /*01bc*/ 	.short	0x0100
        /*01be*/ 	.byte	0x08
	.zero		1


	//   ....[20]....
        /*01c0*/ 	.word	0x00000390
        /*01c4*/ 	.word	0x000000ff
        /*01c8*/ 	.word	0x00000050
        /*01cc*/ 	.short	0x0100
        /*01ce*/ 	.byte	0x08
	.zero		1


	//   ....[21]....
        /*01d0*/ 	.word	0x000003a0
        /*01d4*/ 	.word	0x000000ff
        /*01d8*/ 	.word	0x000000a8
        /*01dc*/ 	.short	0x0100
        /*01de*/ 	.byte	0x08
	.zero		1


	//   ....[22]....
        /*01e0*/ 	.word	0x00000660
        /*01e4*/ 	.word	0x000000ff
        /*01e8*/ 	.word	0x000000c0
        /*01ec*/ 	.short	0x0100
        /*01ee*/ 	.byte	0x08
	.zero		1


	//   ....[23]....
        /*01f0*/ 	.word	0x000006e0
        /*01f4*/ 	.word	0x000000ff
        /*01f8*/ 	.word	0x000000c8
        /*01fc*/ 	.short	0x0100
        /*01fe*/ 	.byte	0x08
	.zero		1


	//   ....[24]....
        /*0200*/ 	.word	0x00001560
        /*0204*/ 	.word	0x00000003
        /*0208*/ 	.word	0x00000000
        /*020c*/ 	.short	0x010a
        /*020e*/ 	.byte	0x3f
	.zero		1


	//   ....[25]....
        /*0210*/ 	.word	0x000015c0
        /*0214*/ 	.word	0x00000003
        /*0218*/ 	.word	0x00000000
        /*021c*/ 	.short	0x010a
        /*021e*/ 	.byte	0x3f
	.zero		1


	//   ....[26]....
        /*0220*/ 	.word	0x000018e0
        /*0224*/ 	.word	0x000000ff
        /*0228*/ 	.word	0x00000000
        /*022c*/ 	.short	0x010a
        /*022e*/ 	.byte	0x04
	.zero		1


	//   ....[27]....
        /*0230*/ 	.word	0x00001920
        /*0234*/ 	.word	0x000000ff
        /*0238*/ 	.word	0x00000000
        /*023c*/ 	.short	0x010a
        /*023e*/ 	.byte	0x04
	.zero		1


	//   ....[28]....
        /*0240*/ 	.word	0x00001b60
        /*0244*/ 	.word	0x000000ff
        /*0248*/ 	.word	0x00000000
        /*024c*/ 	.short	0x0101
        /*024e*/ 	.byte	0x04
	.zero		1


	//   ....[29]....
        /*0250*/ 	.word	0x00001d40
        /*0254*/ 	.word	0x000000ff
        /*0258*/ 	.word	0x00000000
        /*025c*/ 	.short	0x0101
        /*025e*/ 	.byte	0x06
	.zero		1


	//   ....[30]....
        /*0260*/ 	.word	0x00007a80
        /*0264*/ 	.word	0x0000000e
        /*0268*/ 	.word	0x00000058
        /*026c*/ 	.short	0x010a
        /*026e*/ 	.byte	0x3f
	.zero		1


	//   ....[31]....
        /*0270*/ 	.word	0x00007e10
        /*0274*/ 	.word	0x00000006
        /*0278*/ 	.word	0x000000c8
        /*027c*/ 	.short	0x0101
        /*027e*/ 	.byte	0x3f
	.zero		1


	//   ....[32]....
        /*0280*/ 	.word	0x00008530
        /*0284*/ 	.word	0x00000007
        /*0288*/ 	.word	0x00000000
        /*028c*/ 	.short	0x010a
        /*028e*/ 	.byte	0x3f
	.zero		1


	//   ....[33]....
        /*0290*/ 	.word	0x000085b0
        /*0294*/ 	.word	0x00000009
        /*0298*/ 	.word	0x00000000
        /*029c*/ 	.short	0x010a
        /*029e*/ 	.byte	0x3f
	.zero		1


	//   ....[34]....
        /*02a0*/ 	.word	0x00008640
        /*02a4*/ 	.word	0x00000006
        /*02a8*/ 	.word	0x00000000
        /*02ac*/ 	.short	0x010a
        /*02ae*/ 	.byte	0x3f
	.zero		1


	//   ....[35]....
        /*02b0*/ 	.word	0x000086d0
        /*02b4*/ 	.word	0x00000009
        /*02b8*/ 	.word	0x00000000
        /*02bc*/ 	.short	0x010a
        /*02be*/ 	.byte	0x3f
	.zero		1


	//   ....[36]....
        /*02c0*/ 	.word	0x00008760
        /*02c4*/ 	.word	0x00000006
        /*02c8*/ 	.word	0x00000000
        /*02cc*/ 	.short	0x010a
        /*02ce*/ 	.byte	0x3f
	.zero		1


	//   ....[37]....
        /*02d0*/ 	.word	0x000087f0
        /*02d4*/ 	.word	0x00000009
        /*02d8*/ 	.word	0x00000000
        /*02dc*/ 	.short	0x010a
        /*02de*/ 	.byte	0x3f
	.zero		1


	//   ....[38]....
        /*02e0*/ 	.word	0x00008880
        /*02e4*/ 	.word	0x00000006
        /*02e8*/ 	.word	0x00000000
        /*02ec*/ 	.short	0x010a
        /*02ee*/ 	.byte	0x3f
	.zero		1


	//   ....[39]....
        /*02f0*/ 	.word	0x00008910
        /*02f4*/ 	.word	0x00000009
        /*02f8*/ 	.word	0x00000000
        /*02fc*/ 	.short	0x010a
        /*02fe*/ 	.byte	0x3f
	.zero		1


	//   ....[40]....
        /*0300*/ 	.word	0x000089a0
        /*0304*/ 	.word	0x00000006
        /*0308*/ 	.word	0x00000000
        /*030c*/ 	.short	0x010a
        /*030e*/ 	.byte	0x3f
	.zero		1


	//   ....[41]....
        /*0310*/ 	.word	0x00008a30
        /*0314*/ 	.word	0x00000009
        /*0318*/ 	.word	0x00000000
        /*031c*/ 	.short	0x010a
        /*031e*/ 	.byte	0x3f
	.zero		1


	//   ....[42]....
        /*0320*/ 	.word	0x00008ac0
        /*0324*/ 	.word	0x00000003
        /*0328*/ 	.word	0x00000000
        /*032c*/ 	.short	0x010a
        /*032e*/ 	.byte	0x3f
	.zero		1


	//   ....[43]....
        /*0330*/ 	.word	0x00008b20
        /*0334*/ 	.word	0x00000003
        /*0338*/ 	.word	0x00000000
        /*033c*/ 	.short	0x010a
        /*033e*/ 	.byte	0x3f
	.zero		1


	//   ....[44]....
        /*0340*/ 	.word	0x00008b80
        /*0344*/ 	.word	0x00000004
        /*0348*/ 	.word	0x00000000
        /*034c*/ 	.short	0x010a
        /*034e*/ 	.byte	0x3f
	.zero		1


	//   ....[45]....
        /*0350*/ 	.word	0x00008c50
        /*0354*/ 	.word	0x0000000e
        /*0358*/ 	.word	0x00000058
        /*035c*/ 	.short	0x010a
        /*035e*/ 	.byte	0x3f
	.zero		1


	//   ....[46]....
        /*0360*/ 	.word	0x00008d20
        /*0364*/ 	.word	0x00000007
        /*0368*/ 	.word	0x00000000
        /*036c*/ 	.short	0x010a
        /*036e*/ 	.byte	0x3f
	.zero		1


	//   ....[47]....
        /*0370*/ 	.word	0x00008d70
        /*0374*/ 	.word	0x00000009
        /*0378*/ 	.word	0x00000000
        /*037c*/ 	.short	0x010a
        /*037e*/ 	.byte	0x3f
	.zero		1


	//   ....[48]....
        /*0380*/ 	.word	0x00008dc0
        /*0384*/ 	.word	0x00000006
        /*0388*/ 	.word	0x00000000
        /*038c*/ 	.short	0x010a
        /*038e*/ 	.byte	0x3f
	.zero		1


	//   ....[49]....
        /*0390*/ 	.word	0x00008e10
        /*0394*/ 	.word	0x00000009
        /*0398*/ 	.word	0x00000000
        /*039c*/ 	.short	0x010a
        /*039e*/ 	.byte	0x3f
	.zero		1


	//   ....[50]....
        /*03a0*/ 	.word	0x00008e60
        /*03a4*/ 	.word	0x00000006
        /*03a8*/ 	.word	0x00000000
        /*03ac*/ 	.short	0x010a
        /*03ae*/ 	.byte	0x3f
	.zero		1


	//   ....[51]....
        /*03b0*/ 	.word	0x00008eb0
        /*03b4*/ 	.word	0x00000009
        /*03b8*/ 	.word	0x00000000
        /*03bc*/ 	.short	0x010a
        /*03be*/ 	.byte	0x3f
	.zero		1


	//   ....[52]....
        /*03c0*/ 	.word	0x00008f00
        /*03c4*/ 	.word	0x00000006
        /*03c8*/ 	.word	0x00000000
        /*03cc*/ 	.short	0x010a
        /*03ce*/ 	.byte	0x3f
	.zero		1


	//   ....[53]....
        /*03d0*/ 	.word	0x00008f50
        /*03d4*/ 	.word	0x00000009
        /*03d8*/ 	.word	0x00000000
        /*03dc*/ 	.short	0x010a
        /*03de*/ 	.byte	0x3f
	.zero		1


	//   ....[54]....
        /*03e0*/ 	.word	0x00008fa0
        /*03e4*/ 	.word	0x00000006
        /*03e8*/ 	.word	0x00000000
        /*03ec*/ 	.short	0x010a
        /*03ee*/ 	.byte	0x3f
	.zero		1


	//   ....[55]....
        /*03f0*/ 	.word	0x00008ff0
        /*03f4*/ 	.word	0x00000009
        /*03f8*/ 	.word	0x00000000
        /*03fc*/ 	.short	0x010a
        /*03fe*/ 	.byte	0x3f
	.zero		1


	//----- nvinfo : EIATTR_NUM_MBARRIERS
	.align		4
.L_35:
        /*0400*/ 	.byte	0x03, 0x38
        /*0402*/ 	.short	0x0018


	//----- nvinfo : EIATTR_EXIT_INSTR_OFFSETS
	.align		4
        /*0404*/ 	.byte	0x04, 0x1c
        /*0406*/ 	.short	(.L_37 - .L_36)


	//   ....[0]....
.L_36:
        /*0408*/ 	.word	0x00000780


	//   ....[1]....
        /*040c*/ 	.word	0x00001050


	//   ....[2]....
        /*0410*/ 	.word	0x00007160


	//   ....[3]....
        /*0414*/ 	.word	0x00007790


	//   ....[4]....
        /*0418*/ 	.word	0x00008b10


	//----- nvinfo : EIATTR_MAX_THREADS
	.align		4
.L_37:
        /*041c*/ 	.byte	0x04, 0x05
        /*041e*/ 	.short	(.L_39 - .L_38)
.L_38:
        /*0420*/ 	.word	0x00000180
        /*0424*/ 	.word	0x00000001
        /*0428*/ 	.word	0x00000001


	//----- nvinfo : EIATTR_CRS_STACK_SIZE
	.align		4
.L_39:
        /*042c*/ 	.byte	0x04, 0x1e
        /*042e*/ 	.short	(.L_41 - .L_40)
.L_40:
        /*0430*/ 	.word	0x00000000


	//----- nvinfo : EIATTR_CBANK_PARAM_SIZE
	.align		4
.L_41:
        /*0434*/ 	.byte	0x03, 0x19
        /*0436*/ 	.short	0x0470


	//----- nvinfo : EIATTR_PARAM_CBANK
	.align		4
        /*0438*/ 	.byte	0x04, 0x0a
        /*043a*/ 	.short	(.L_43 - .L_42)
	.align		4
.L_42:
        /*043c*/ 	.word	index@(.nv.constant0._ZN7cutlass13device_kernelINS_4gemm6kernel13GemmUniversalIN4cute5tupleIJiiiiEEENS1_10collective13CollectiveMmaINS1_34MainloopSm90TmaGmmaWarpSpecializedILi11ENS5_IJNS4_1CILi1EEESB_SB_EEENS1_35KernelTmaWarpSpecializedCooperativeEEENS5_IJNSA_ILi256EEENSA_ILi64EEENSA_ILi32EEEEEENS_6half_tENS5_IJlSB_lEEESJ_NS5_IJSB_llEEENS4_8TiledMMAINS4_8MMA_AtomIJNS4_4SM904GMMA25MMA_64x64x16_F32F16F16_SSILNSP_5MajorE0ELSR_1ELNSP_7ScaleInE1ELSS_1EEEEEENS4_6LayoutINS5_IJNSA_ILi2EEESB_SB_EEENS5_IJSB_NSA_ILi0EEESY_EEEEENS5_IJNS4_10UnderscoreES11_S11_EEEEENS4_13SM90_TMA_LOADENS4_14ComposedLayoutINS4_7SwizzleILi2ELi4ELi3EEENS4_18smem_ptr_flag_bitsILi16EEENSV_INS5_IJNSA_ILi8EEESH_EEENS5_IJSH_SB_EEEEEEEvNS4_8identityES14_NS15_INS16_ILi3ELi4ELi3EEES19_NSV_INS5_IJSG_S1A_EEENS5_IJSB_SG_EEEEEEEvS1F_EENS_8epilogue10collective6detail29Sm90TmaWarpSpecializedAdapterINS1N_15DefaultEpilogueISJ_SK_SK_NS1M_6thread17LinearCombinationISJ_Li1EffLNS1R_9ScaleType4KindE0ELNS_15FloatRoundStyleE2ESJ_EENS1_15EpilogueDefaultEEEEEvvEEEEvNT_6ParamsE)
        /*0440*/ 	.short	0x0210
        /*0442*/ 	.short	0x0470


	//----- nvinfo : EIATTR_SW_WAR
	.align		4
.L_43:
        /*0444*/ 	.byte	0x04, 0x36
        /*0446*/ 	.short	(.L_45 - .L_44)
.L_44:
        /*0448*/ 	.word	0x00000008
.L_45:


//--------------------- .nv.callgraph             --------------------------
	.section	.nv.callgraph,"",@"SHT_CUDA_CALLGRAPH"
	.align	4
	.sectionentsize	8
	.align		4
        /*0000*/ 	.word	0x00000000
	.align		4
        /*0004*/ 	.word	0xffffffff
	.align		4
        /*0008*/ 	.word	index@(_ZN7cutlass13device_kernelINS_4gemm6kernel13GemmUniversalIN4cute5tupleIJiiiiEEENS1_10collective13CollectiveMmaINS1_34MainloopSm90TmaGmmaWarpSpecializedILi11ENS5_IJNS4_1CILi1EEESB_SB_EEENS1_35KernelTmaWarpSpecializedCooperativeEEENS5_IJNSA_ILi256EEENSA_ILi64EEENSA_ILi32EEEEEENS_6half_tENS5_IJlSB_lEEESJ_NS5_IJSB_llEEENS4_8TiledMMAINS4_8MMA_AtomIJNS4_4SM904GMMA25MMA_64x64x16_F32F16F16_SSILNSP_5MajorE0ELSR_1ELNSP_7ScaleInE1ELSS_1EEEEEENS4_6LayoutINS5_IJNSA_ILi2EEESB_SB_EEENS5_IJSB_NSA_ILi0EEESY_EEEEENS5_IJNS4_10UnderscoreES11_S11_EEEEENS4_13SM90_TMA_LOADENS4_14ComposedLayoutINS4_7SwizzleILi2ELi4ELi3EEENS4_18smem_ptr_flag_bitsILi16EEENSV_INS5_IJNSA_ILi8EEESH_EEENS5_IJSH_SB_EEEEEEEvNS4_8identityES14_NS15_INS16_ILi3ELi4ELi3EEES19_NSV_INS5_IJSG_S1A_EEENS5_IJSB_SG_EEEEEEEvS1F_EENS_8epilogue10collective6detail29Sm90TmaWarpSpecializedAdapterINS1N_15DefaultEpilogueISJ_SK_SK_NS1M_6thread17LinearCombinationISJ_Li1EffLNS1R_9ScaleType4KindE0ELNS_15FloatRoundStyleE2ESJ_EENS1_15EpilogueDefaultEEEEEvvEEEEvNT_6ParamsE)
	.align		4
        /*000c*/ 	.word	index@(__assertfail)
	.align		4
        /*0010*/ 	.word	0x00000000
	.align		4
        /*0014*/ 	.word	0xfffffffe
	.align		4
        /*0018*/ 	.word	0x00000000
	.align		4
        /*001c*/ 	.word	0xfffffffd
	.align		4
        /*0020*/ 	.word	0x00000000
	.align		4
        /*0024*/ 	.word	0xfffffffc


//--------------------- .nv.constant4             --------------------------
	.section	.nv.constant4,"a",@progbits
	.align	8
	.align		8
.nv.constant4:
        /*0000*/ 	.dword	__assertfail
	.align		8
        /*0008*/ 	.dword	__unnamed_1
	.align		8
        /*0010*/ 	.dword	_ZN40_INTERNAL_d5f48043_4_k_cu_70574a93_244254cuda3std3__45__cpo5beginE
	.align		8
        /*0018*/ 	.dword	_ZN40_INTERNAL_d5f48043_4_k_cu_70574a93_244254cuda3std3__45__cpo3endE
	.align		8
        /*0020*/ 	.dword	_ZN40_INTERNAL_d5f48043_4_k_cu_70574a93_244254cuda3std3__45__cpo6cbeginE
	.align		8
        /*0028*/ 	.dword	_ZN40_INTERNAL_d5f48043_4_k_cu_70574a93_244254cuda3std3__45__cpo4cendE
	.align		8
        /*0030*/ 	.dword	_ZN40_INTERNAL_d5f48043_4_k_cu_70574a93_244254cuda3std3__442_GLOBAL__N__d5f48043_4_k_cu_70574a93_244256ignoreE
	.align		8
        /*0038*/ 	.dword	_ZN40_INTERNAL_d5f48043_4_k_cu_70574a93_244254cuda3std3__419piecewise_constructE
	.align		8
        /*0040*/ 	.dword	_ZN40_INTERNAL_d5f48043_4_k_cu_70574a93_244254cuda3std3__48in_placeE
	.align		8
        /*0048*/ 	.dword	_ZN40_INTERNAL_d5f48043_4_k_cu_70574a93_244254cuda3std6ranges3__45__cpo4swapE
	.align		8
        /*0050*/ 	.dword	_ZN40_INTERNAL_d5f48043_4_k_cu_70574a93_244254cuda3std6ranges3__45__cpo9iter_moveE
	.align		8
        /*0058*/ 	.dword	_ZN40_INTERNAL_d5f48043_4_k_cu_70574a93_244254cute7productE
	.align		8
        /*0060*/ 	.dword	_ZN40_INTERNAL_d5f48043_4_k_cu_70574a93_244254cute1_E
	.align		8
        /*0068*/ 	.dword	$str$22
	.align		8
        /*0070*/ 	.dword	$str$23


//--------------------- .text._ZN7cutlass13device_kernelINS_4gemm6kernel13GemmUniversalIN4cute5tupleIJiiiiEEENS1_10collective13CollectiveMmaINS1_34MainloopSm90TmaGmmaWarpSpecializedILi11ENS5_IJNS4_1CILi1EEESB_SB_EEENS1_35KernelTmaWarpSpecializedCooperativeEEENS5_IJNSA_ILi256EEENSA_ILi64EEENSA_ILi32EEEEEENS_6half_tENS5_IJlSB_lEEESJ_NS5_IJSB_llEEENS4_8TiledMMAINS4_8MMA_AtomIJNS4_4SM904GMMA25MMA_64x64x16_F32F16F16_SSILNSP_5MajorE0ELSR_1ELNSP_7ScaleInE1ELSS_1EEEEEENS4_6LayoutINS5_IJNSA_ILi2EEESB_SB_EEENS5_IJSB_NSA_ILi0EEESY_EEEEENS5_IJNS4_10UnderscoreES11_S11_EEEEENS4_13SM90_TMA_LOADENS4_14ComposedLayoutINS4_7SwizzleILi2ELi4ELi3EEENS4_18smem_ptr_flag_bitsILi16EEENSV_INS5_IJNSA_ILi8EEESH_EEENS5_IJSH_SB_EEEEEEEvNS4_8identityES14_NS15_INS16_ILi3ELi4ELi3EEES19_NSV_INS5_IJSG_S1A_EEENS5_IJSB_SG_EEEEEEEvS1F_EENS_8epilogue10collective6detail29Sm90TmaWarpSpecializedAdapterINS1N_15DefaultEpilogueISJ_SK_SK_NS1M_6thread17LinearCombinationISJ_Li1EffLNS1R_9ScaleType4KindE0ELNS_15FloatRoundStyleE2ESJ_EENS1_15EpilogueDefaultEEEEEvvEEEEvNT_6ParamsE --------------------------
	.section	.text._ZN7cutlass13device_kernelINS_4gemm6kernel13GemmUniversalIN4cute5tupleIJiiiiEEENS1_10collective13CollectiveMmaINS1_34MainloopSm90TmaGmmaWarpSpecializedILi11ENS5_IJNS4_1CILi1EEESB_SB_EEENS1_35KernelTmaWarpSpecializedCooperativeEEENS5_IJNSA_ILi256EEENSA_ILi64EEENSA_ILi32EEEEEENS_6half_tENS5_IJlSB_lEEESJ_NS5_IJSB_llEEENS4_8TiledMMAINS4_8MMA_AtomIJNS4_4SM904GMMA25MMA_64x64x16_F32F16F16_SSILNSP_5MajorE0ELSR_1ELNSP_7ScaleInE1ELSS_1EEEEEENS4_6LayoutINS5_IJNSA_ILi2EEESB_SB_EEENS5_IJSB_NSA_ILi0EEESY_EEEEENS5_IJNS4_10UnderscoreES11_S11_EEEEENS4_13SM90_TMA_LOADENS4_14ComposedLayoutINS4_7SwizzleILi2ELi4ELi3EEENS4_18smem_ptr_flag_bitsILi16EEENSV_INS5_IJNSA_ILi8EEESH_EEENS5_IJSH_SB_EEEEEEEvNS4_8identityES14_NS15_INS16_ILi3ELi4ELi3EEES19_NSV_INS5_IJSG_S1A_EEENS5_IJSB_SG_EEEEEEEvS1F_EENS_8epilogue10collective6detail29Sm90TmaWarpSpecializedAdapterINS1N_15DefaultEpilogueISJ_SK_SK_NS1M_6thread17LinearCombinationISJ_Li1EffLNS1R_9ScaleType4KindE0ELNS_15FloatRoundStyleE2ESJ_EENS1_15EpilogueDefaultEEEEEvvEEEEvNT_6ParamsE,"ax",@progbits
	.align	128
.text._ZN7cutlass13device_kernelINS_4gemm6kernel13GemmUniversalIN4cute5tupleIJiiiiEEENS1_10collective13CollectiveMmaINS1_34MainloopSm90TmaGmmaWarpSpecializedILi11ENS5_IJNS4_1CILi1EEESB_SB_EEENS1_35KernelTmaWarpSpecializedCooperativeEEENS5_IJNSA_ILi256EEENSA_ILi64EEENSA_ILi32EEEEEENS_6half_tENS5_IJlSB_lEEESJ_NS5_IJSB_llEEENS4_8TiledMMAINS4_8MMA_AtomIJNS4_4SM904GMMA25MMA_64x64x16_F32F16F16_SSILNSP_5MajorE0ELSR_1ELNSP_7ScaleInE1ELSS_1EEEEEENS4_6LayoutINS5_IJNSA_ILi2EEESB_SB_EEENS5_IJSB_NSA_ILi0EEESY_EEEEENS5_IJNS4_10UnderscoreES11_S11_EEEEENS4_13SM90_TMA_LOADENS4_14ComposedLayoutINS4_7SwizzleILi2ELi4ELi3EEENS4_18smem_ptr_flag_bitsILi16EEENSV_INS5_IJNSA_ILi8EEESH_EEENS5_IJSH_SB_EEEEEEEvNS4_8identityES14_NS15_INS16_ILi3ELi4ELi3EEES19_NSV_INS5_IJSG_S1A_EEENS5_IJSB_SG_EEEEEEEvS1F_EENS_8epilogue10collective6detail29Sm90TmaWarpSpecializedAdapterINS1N_15DefaultEpilogueISJ_SK_SK_NS1M_6thread17LinearCombinationISJ_Li1EffLNS1R_9ScaleType4KindE0ELNS_15FloatRoundStyleE2ESJ_EENS1_15EpilogueDefaultEEEEEvvEEEEvNT_6ParamsE:
        .type           _ZN7cutlass13device_kernelINS_4gemm6kernel13GemmUniversalIN4cute5tupleIJiiiiEEENS1_10collective13CollectiveMmaINS1_34MainloopSm90TmaGmmaWarpSpecializedILi11ENS5_IJNS4_1CILi1EEESB_SB_EEENS1_35KernelTmaWarpSpecializedCooperativeEEENS5_IJNSA_ILi256EEENSA_ILi64EEENSA_ILi32EEEEEENS_6half_tENS5_IJlSB_lEEESJ_NS5_IJSB_llEEENS4_8TiledMMAINS4_8MMA_AtomIJNS4_4SM904GMMA25MMA_64x64x16_F32F16F16_SSILNSP_5MajorE0ELSR_1ELNSP_7ScaleInE1ELSS_1EEEEEENS4_6LayoutINS5_IJNSA_ILi2EEESB_SB_EEENS5_IJSB_NSA_ILi0EEESY_EEEEENS5_IJNS4_10UnderscoreES11_S11_EEEEENS4_13SM90_TMA_LOADENS4_14ComposedLayoutINS4_7SwizzleILi2ELi4ELi3EEENS4_18smem_ptr_flag_bitsILi16EEENSV_INS5_IJNSA_ILi8EEESH_EEENS5_IJSH_SB_EEEEEEEvNS4_8identityES14_NS15_INS16_ILi3ELi4ELi3EEES19_NSV_INS5_IJSG_S1A_EEENS5_IJSB_SG_EEEEEEEvS1F_EENS_8epilogue10collective6detail29Sm90TmaWarpSpecializedAdapterINS1N_15DefaultEpilogueISJ_SK_SK_NS1M_6thread17LinearCombinationISJ_Li1EffLNS1R_9ScaleType4KindE0ELNS_15FloatRoundStyleE2ESJ_EENS1_15EpilogueDefaultEEEEEvvEEEEvNT_6ParamsE,@function
        .size           _ZN7cutlass13device_kernelINS_4gemm6kernel13GemmUniversalIN4cute5tupleIJiiiiEEENS1_10collective13CollectiveMmaINS1_34MainloopSm90TmaGmmaWarpSpecializedILi11ENS5_IJNS4_1CILi1EEESB_SB_EEENS1_35KernelTmaWarpSpecializedCooperativeEEENS5_IJNSA_ILi256EEENSA_ILi64EEENSA_ILi32EEEEEENS_6half_tENS5_IJlSB_lEEESJ_NS5_IJSB_llEEENS4_8TiledMMAINS4_8MMA_AtomIJNS4_4SM904GMMA25MMA_64x64x16_F32F16F16_SSILNSP_5MajorE0ELSR_1ELNSP_7ScaleInE1ELSS_1EEEEEENS4_6LayoutINS5_IJNSA_ILi2EEESB_SB_EEENS5_IJSB_NSA_ILi0EEESY_EEEEENS5_IJNS4_10UnderscoreES11_S11_EEEEENS4_13SM90_TMA_LOADENS4_14ComposedLayoutINS4_7SwizzleILi2ELi4ELi3EEENS4_18smem_ptr_flag_bitsILi16EEENSV_INS5_IJNSA_ILi8EEESH_EEENS5_IJSH_SB_EEEEEEEvNS4_8identityES14_NS15_INS16_ILi3ELi4ELi3EEES19_NSV_INS5_IJSG_S1A_EEENS5_IJSB_SG_EEEEEEEvS1F_EENS_8epilogue10collective6detail29Sm90TmaWarpSpecializedAdapterINS1N_15DefaultEpilogueISJ_SK_SK_NS1M_6thread17LinearCombinationISJ_Li1EffLNS1R_9ScaleType4KindE0ELNS_15FloatRoundStyleE2ESJ_EENS1_15EpilogueDefaultEEEEEvvEEEEvNT_6ParamsE,(.L_x_207 - _ZN7cutlass13device_kernelINS_4gemm6kernel13GemmUniversalIN4cute5tupleIJiiiiEEENS1_10collective13CollectiveMmaINS1_34MainloopSm90TmaGmmaWarpSpecializedILi11ENS5_IJNS4_1CILi1EEESB_SB_EEENS1_35KernelTmaWarpSpecializedCooperativeEEENS5_IJNSA_ILi256EEENSA_ILi64EEENSA_ILi32EEEEEENS_6half_tENS5_IJlSB_lEEESJ_NS5_IJSB_llEEENS4_8TiledMMAINS4_8MMA_AtomIJNS4_4SM904GMMA25MMA_64x64x16_F32F16F16_SSILNSP_5MajorE0ELSR_1ELNSP_7ScaleInE1ELSS_1EEEEEENS4_6LayoutINS5_IJNSA_ILi2EEESB_SB_EEENS5_IJSB_NSA_ILi0EEESY_EEEEENS5_IJNS4_10UnderscoreES11_S11_EEEEENS4_13SM90_TMA_LOADENS4_14ComposedLayoutINS4_7SwizzleILi2ELi4ELi3EEENS4_18smem_ptr_flag_bitsILi16EEENSV_INS5_IJNSA_ILi8EEESH_EEENS5_IJSH_SB_EEEEEEEvNS4_8identityES14_NS15_INS16_ILi3ELi4ELi3EEES19_NSV_INS5_IJSG_S1A_EEENS5_IJSB_SG_EEEEEEEvS1F_EENS_8epilogue10collective6detail29Sm90TmaWarpSpecializedAdapterINS1N_15DefaultEpilogueISJ_SK_SK_NS1M_6thread17LinearCombinationISJ_Li1EffLNS1R_9ScaleType4KindE0ELNS_15FloatRoundStyleE2ESJ_EENS1_15EpilogueDefaultEEEEEvvEEEEvNT_6ParamsE)
        .other          _ZN7cutlass13device_kernelINS_4gemm6kernel13GemmUniversalIN4cute5tupleIJiiiiEEENS1_10collective13CollectiveMmaINS1_34MainloopSm90TmaGmmaWarpSpecializedILi11ENS5_IJNS4_1CILi1EEESB_SB_EEENS1_35KernelTmaWarpSpecializedCooperativeEEENS5_IJNSA_ILi256EEENSA_ILi64EEENSA_ILi32EEEEEENS_6half_tENS5_IJlSB_lEEESJ_NS5_IJSB_llEEENS4_8TiledMMAINS4_8MMA_AtomIJNS4_4SM904GMMA25MMA_64x64x16_F32F16F16_SSILNSP_5MajorE0ELSR_1ELNSP_7ScaleInE1ELSS_1EEEEEENS4_6LayoutINS5_IJNSA_ILi2EEESB_SB_EEENS5_IJSB_NSA_ILi0EEESY_EEEEENS5_IJNS4_10UnderscoreES11_S11_EEEEENS4_13SM90_TMA_LOADENS4_14ComposedLayoutINS4_7SwizzleILi2ELi4ELi3EEENS4_18smem_ptr_flag_bitsILi16EEENSV_INS5_IJNSA_ILi8EEESH_EEENS5_IJSH_SB_EEEEEEEvNS4_8identityES14_NS15_INS16_ILi3ELi4ELi3EEES19_NSV_INS5_IJSG_S1A_EEENS5_IJSB_SG_EEEEEEEvS1F_EENS_8epilogue10collective6detail29Sm90TmaWarpSpecializedAdapterINS1N_15DefaultEpilogueISJ_SK_SK_NS1M_6thread17LinearCombinationISJ_Li1EffLNS1R_9ScaleType4KindE0ELNS_15FloatRoundStyleE2ESJ_EENS1_15EpilogueDefaultEEEEEvvEEEEvNT_6ParamsE,@"STO_CUDA_ENTRY STV_DEFAULT"
_ZN7cutlass13device_kernelINS_4gemm6kernel13GemmUniversalIN4cute5tupleIJiiiiEEENS1_10collective13CollectiveMmaINS1_34MainloopSm90TmaGmmaWarpSpecializedILi11ENS5_IJNS4_1CILi1EEESB_SB_EEENS1_35KernelTmaWarpSpecializedCooperativeEEENS5_IJNSA_ILi256EEENSA_ILi64EEENSA_ILi32EEEEEENS_6half_tENS5_IJlSB_lEEESJ_NS5_IJSB_llEEENS4_8TiledMMAINS4_8MMA_AtomIJNS4_4SM904GMMA25MMA_64x64x16_F32F16F16_SSILNSP_5MajorE0ELSR_1ELNSP_7ScaleInE1ELSS_1EEEEEENS4_6LayoutINS5_IJNSA_ILi2EEESB_SB_EEENS5_IJSB_NSA_ILi0EEESY_EEEEENS5_IJNS4_10UnderscoreES11_S11_EEEEENS4_13SM90_TMA_LOADENS4_14ComposedLayoutINS4_7SwizzleILi2ELi4ELi3EEENS4_18smem_ptr_flag_bitsILi16EEENSV_INS5_IJNSA_ILi8EEESH_EEENS5_IJSH_SB_EEEEEEEvNS4_8identityES14_NS15_INS16_ILi3ELi4ELi3EEES19_NSV_INS5_IJSG_S1A_EEENS5_IJSB_SG_EEEEEEEvS1F_EENS_8epilogue10collective6detail29Sm90TmaWarpSpecializedAdapterINS1N_15DefaultEpilogueISJ_SK_SK_NS1M_6thread17LinearCombinationISJ_Li1EffLNS1R_9ScaleType4KindE0ELNS_15FloatRoundStyleE2ESJ_EENS1_15EpilogueDefaultEEEEEvvEEEEvNT_6ParamsE:
[----:B------:R-:W0:Y:S01]  /*0000*/  LDC R1, c[0x0][0x28] ;  /* 0x00000a00ff017b82 */ /* 0x000e220000000800 */
[----:B------:R-:W1:Y:S01]  /*0010*/  S2R R3, SR_TID.X ;  /* 0x0000000000037919 */ /* 0x000e620000002100 */
[----:B------:R-:W-:Y:S01]  /*0020*/  ELECT P0, URZ, PT ;  /* 0x00000000003f782f */ /* 0x000fe20003800000 */
[----:B------:R-:W-:Y:S01]  /*0030*/  BSSY B0, `(.L_x_0) ;  /* 0x000000f000007945 */ /* 0x000fe20003800000 */
[--C-:B-1----:R-:W-:Y:S02]  /*0040*/  SHF.R.U32.HI R0, RZ, 0x5, R3.reuse ;  /* 0x00000005ff007819 */ /* 0x102fe40000011603 */
[----:B------:R-:W-:-:S03]  /*0050*/  SHF.R.U32.HI R14, RZ, 0x7, R3 ;  /* 0x00000007ff0e7819 */ /* 0x000fc60000011603 */
[----:B------:R-:W1:Y:S04]  /*0060*/  SHFL.IDX PT, R4, R0, RZ, 0x1f ;  /* 0x00001fff00047589 */ /* 0x000e6800000e0000 */
[----:B------:R2:W3:Y:S01]  /*0070*/  SHFL.IDX PT, R10, R14, RZ, 0x1f ;  /* 0x00001fff0e0a7589 */ /* 0x0004e200000e0000 */
[----:B-1----:R-:W-:-:S13]  /*0080*/  ISETP.NE.OR P0, PT, R4, RZ, !P0 ;  /* 0x000000ff0400720c */ /* 0x002fda0004705670 */
[----:B0-23--:R-:W-:Y:S05]  /*0090*/  @P0 BRA `(.L_x_1) ;  /* 0x0000000000200947 */ /* 0x00dfea0003800000 */
[----:B------:R-:W-:Y:S02]  /*00a0*/  ULDC.64 UR4, c[0x0][0x198] ;  /* 0x0000660000047ab9 */ /* 0x000fe40000000a00 */
[----:B------:R-:W-:Y:S02]  /*00b0*/  UIADD3 UR6, UP0, UR4, 0xf0, URZ ;  /* 0x000000f004067890 */ /* 0x000fe4000ff1e03f */
[----:B------:R-:W-:Y:S02]  /*00c0*/  UIADD3 UR4, UP1, UR4, 0x1f0, URZ ;  /* 0x000001f004047890 */ /* 0x000fe4000ff3e03f */
[----:B------:R-:W-:Y:S02]  /*00d0*/  UIADD3.X UR7, URZ, UR5, URZ, UP0, !UPT ;  /* 0x000000053f077290 */ /* 0x000fe400087fe43f */
[----:B------:R-:W-:-:S07]  /*00e0*/  UIADD3.X UR5, URZ, UR5, URZ, UP1, !UPT ;  /* 0x000000053f057290 */ /* 0x000fce0008ffe43f */
[----:B------:R0:W-:Y:S02]  /*00f0*/  UTMACCTL.PF [UR6] ;  /* 0x00000000060079b9 */ /* 0x0001e40008040000 */
[----:B------:R0:W-:Y:S02]  /*0100*/  UTMACCTL.PF [UR4] ;  /* 0x00000000040079b9 */ /* 0x0001e40008040000 */
[----:B0-----:R-:W-:Y:S01]  /*0110*/  NOP ;  /* 0x0000000000007918 */ /* 0x001fe20000000000 */
.L_x_1:
[----:B------:R-:W-:Y:S05]  /*0120*/  BSYNC B0 ;  /* 0x0000000000007941 */ /* 0x000fea0003800000 */
.L_x_0:
[----:B------:R-:W0:Y:S02]  /*0130*/  SHFL.IDX PT, R2, R0, RZ, 0x1f ;  /* 0x00001fff00027589 */ /* 0x000e2400000e0000 */
[----:B0-----:R-:W-:-:S13]  /*0140*/  ISETP.NE.AND P0, PT, R2, RZ, PT ;  /* 0x000000ff0200720c */ /* 0x001fda0003f05270 */
[----:B------:R-:W-:Y:S05]  /*0150*/  @P0 BRA `(.L_x_2) ;  /* 0x00000000009c0947 */ /* 0x000fea0003800000 */
[----:B------:R-:W-:Y:S01]  /*0160*/  ELECT P0, URZ, PT ;  /* 0x00000000003f782f */ /* 0x000fe20003800000 */
[----:B------:R-:W-:-:S12]  /*0170*/  BSSY B0, `(.L_x_2) ;  /* 0x0000025000007945 */ /* 0x000fd80003800000 */
[----:B------:R-:W-:Y:S05]  /*0180*/  @!P0 BRA `(.L_x_3) ;  /* 0x00000000008c8947 */ /* 0x000fea0003800000 */
[----:B------:R-:W0:Y:S01]  /*0190*/  S2UR UR8, SR_CgaCtaId ;  /* 0x00000000000879c3 */ /* 0x000e220000008800 */
[----:B------:R-:W-:Y:S01]  /*01a0*/  UMOV UR4, 0x400 ;  /* 0x0000040000047882 */ /* 0x000fe20000000000 */
[----:B------:R-:W-:Y:S01]  /*01b0*/  UMOV UR5, 0x1 ;  /* 0x0000000100057882 */ /* 0x000fe20000000000 */
[----:B------:R-:W-:Y:S02]  /*01c0*/  UMOV UR6, 0x100 ;  /* 0x0000010000067882 */ /* 0x000fe40000000000 */
[----:B------:R-:W-:-:S04]  /*01d0*/  UIADD3 UR6, -UR6, 0x100000, URZ ;  /* 0x0010000006067890 */ /* 0x000fc8000fffe13f */
[----:B------:R-:W-:Y:S02]  /*01e0*/  USHF.L.U32 UR7, UR6, 0xb, URZ ;  /* 0x0000000b06077899 */ /* 0x000fe4000800063f */
[----:B------:R-:W-:Y:S02]  /*01f0*/  USHF.L.U32 UR6, UR6, 0x1, URZ ;  /* 0x0000000106067899 */ /* 0x000fe4000800063f */
[----:B0-----:R-:W-:Y:S02]  /*0200*/  ULEA UR8, UR8, UR4, 0x18 ;  /* 0x0000000408087291 */ /* 0x001fe4000f8ec03f */
[----:B------:R-:W-:-:S04]  /*0210*/  UIADD3 UR4, -UR5, 0x100000, URZ ;  /* 0x0010000005047890 */ /* 0x000fc8000fffe13f */
[----:B------:R-:W-:Y:S02]  /*0220*/  USHF.L.U32 UR5, UR4, 0xb, URZ ;  /* 0x0000000b04057899 */ /* 0x000fe4000800063f */
[----:B------:R-:W-:Y:S01]  /*0230*/  USHF.L.U32 UR4, UR4, 0x1, URZ ;  /* 0x0000000104047899 */ /* 0x000fe2000800063f */
[----:B------:R-:W0:Y:S11]  /*0240*/  FENCE.VIEW.ASYNC.S ;  /* 0x00000000000073c6 */ /* 0x000e360000000000 */
[----:B0-----:R0:W1:Y:S01]  /*0250*/  SYNCS.EXCH.64 URZ, [UR8], UR4 ;  /* 0x00000004083f75b2 */ /* 0x0010620008000100 */
[----:B------:R0:W2:Y:S01]  /*0260*/  SYNCS.EXCH.64 URZ, [UR8+0x58], UR6 ;  /* 0x00005806083f75b2 */ /* 0x0000a20008000100 */
[----:B------:R0:W3:Y:S01]  /*0270*/  SYNCS.EXCH.64 URZ, [UR8+0x8], UR4 ;  /* 0x00000804083f75b2 */ /* 0x0000e20008000100 */
[----:B------:R0:W4:Y:S01]  /*0280*/  SYNCS.EXCH.64 URZ, [UR8+0x60], UR6 ;  /* 0x00006006083f75b2 */ /* 0x0001220008000100 */
[----:B------:R0:W0:Y:S01]  /*0290*/  SYNCS.EXCH.64 URZ, [UR8+0x10], UR4 ;  /* 0x00001004083f75b2 */ /* 0x0000220008000100 */
        /* <DEDUP_REMOVED lines=17> */
[----:B------:R-:W-:Y:S01]  /*03b0*/  NOP ;  /* 0x0000000000007918 */ /* 0x000fe20000000000 */
.L_x_3:
[----:B0-----:R-:W-:Y:S05]  /*03c0*/  BSYNC B0 ;  /* 0x0000000000007941 */ /* 0x001fea0003800000 */
.L_x_2:
[----:B------:R-:W0:Y:S01]  /*03d0*/  SHFL.IDX PT, R0, R0, RZ, 0x1f ;  /* 0x00001fff00007589 */ /* 0x000e2200000e0000 */
[----:B------:R-:W5:Y:S01]  /*03e0*/  LDC R2, c[0x0][0x65c] ;  /* 0x00019700ff027b82 */ /* 0x000f620000000800 */
[----:B------:R-:W-:Y:S02]  /*03f0*/  ELECT P0, URZ, PT ;  /* 0x00000000003f782f */ /* 0x000fe40003800000 */
[----:B------:R-:W-:Y:S01]  /*0400*/  LOP3.LUT R7, R7, 0xfffff7ff, RZ, 0xc0, !PT ;  /* 0xfffff7ff07077812 */ /* 0x000fe200078ec0ff */
[----:B------:R-:W1:Y:S01]  /*0410*/  S2R R5, SR_CTAID.Y ;  /* 0x0000000000057919 */ /* 0x000e620000002600 */
[----:B------:R-:W-:Y:S01]  /*0420*/  UMOV UR4, 0x20 ;  /* 0x0000002000047882 */ /* 0x000fe20000000000 */
[----:B------:R-:W-:Y:S01]  /*0430*/  NOP ;  /* 0x0000000000007918 */ /* 0x000fe20000000000 */
[----:B------:R-:W-:Y:S01]  /*0440*/  ISETP.NE.AND P2, PT, R10, RZ, PT ;  /* 0x000000ff0a00720c */ /* 0x000fe20003f45270 */
[----:B------:R-:W2:Y:S01]  /*0450*/  S2R R6, SR_CTAID.X ;  /* 0x0000000000067919 */ /* 0x000ea20000002500 */
[----:B------:R-:W-:Y:S01]  /*0460*/  NOP ;  /* 0x0000000000007918 */ /* 0x000fe20000000000 */
[----:B0-----:R-:W-:-:S02]  /*0470*/  ISETP.NE.OR P0, PT, R0, RZ, !P0 ;  /* 0x000000ff0000720c */ /* 0x001fc40004705670 */
[----:B-----5:R-:W-:-:S11]  /*0480*/  ISETP.NE.AND P3, PT, R2, 0x1, PT ;  /* 0x000000010200780c */ /* 0x020fd60003f65270 */
[----:B------:R-:W-:Y:S01]  /*0490*/  VOTEU.ALL UP0, P0 ;  /* 0x00000000003f7886 */ /* 0x000fe20000000000 */
[----:B------:R-:W-:Y:S01]  /*04a0*/  VOTEU.ALL UP1, P0 ;  /* 0x00000000003f7886 */ /* 0x000fe20000020000 */
[----:B------:R-:W-:Y:S01]  /*04b0*/  @P3 LOP3.LUT R7, R7, 0x800, RZ, 0xfc, !PT ;  /* 0x0000080007073812 */ /* 0x000fe200078efcff */
[----:B------:R-:W2:Y:S01]  /*04c0*/  @P3 LDC R17, c[0x0][0x10] ;  /* 0x00000400ff113b82 */ /* 0x000ea20000000800 */
[----:B------:R-:W-:Y:S01]  /*04d0*/  SHF.R.S32.HI R7, RZ, 0x1f, R4 ;  /* 0x0000001fff077819 */ /* 0x000fe20000011404 */
[----:B------:R-:W-:Y:S01]  /*04e0*/  @!UP0 UMOV UR6, 0x400 ;  /* 0x0000040000068882 */ /* 0x000fe20000000000 */
[----:B------:R-:W-:-:S04]  /*04f0*/  @!UP0 UIADD3 UR4, -UR4, 0x100000, URZ ;  /* 0x0010000004048890 */ /* 0x000fc8000fffe13f */
[----:B------:R-:W-:Y:S02]  /*0500*/  @!UP0 USHF.L.U32 UR5, UR4, 0xb, URZ ;  /* 0x0000000b04058899 */ /* 0x000fe4000800063f */
[----:B------:R-:W-:Y:S01]  /*0510*/  @!UP0 USHF.L.U32 UR4, UR4, 0x1, URZ ;  /* 0x0000000104048899 */ /* 0x000fe2000800063f */
[----:B-1----:R-:W-:Y:S01]  /*0520*/  @P3 IMAD.MOV.U32 R8, RZ, RZ, R5 ;  /* 0x000000ffff083224 */ /* 0x002fe200078e0005 */
[----:B------:R-:W-:Y:S01]  /*0530*/  LEA.HI R7, R7, R4, RZ, 0x2 ;  /* 0x0000000407077211 */ /* 0x000fe200078f10ff */
[----:B------:R-:W-:Y:S01]  /*0540*/  @P3 IMAD.MOV.U32 R9, RZ, RZ, RZ ;  /* 0x000000ffff093224 */ /* 0x000fe200078e00ff */
[----:B------:R-:W0:Y:S02]  /*0550*/  @!UP0 S2UR UR7, SR_CgaCtaId ;  /* 0x00000000000789c3 */ /* 0x000e240000008800 */
[----:B------:R-:W-:-:S05]  /*0560*/  LOP3.LUT R7, R7, 0xfffffffc, RZ, 0xc0, !PT ;  /* 0xfffffffc07077812 */ /* 0x000fca00078ec0ff */
[----:B------:R-:W-:Y:S01]  /*0570*/  IMAD.IADD R0, R4, 0x1, -R7 ;  /* 0x0000000104007824 */ /* 0x000fe200078e0a07 */
[----:B------:R-:W-:Y:S01]  /*0580*/  LOP3.LUT R4, R3, 0x7f, RZ, 0xc0, !PT ;  /* 0x0000007f03047812 */ /* 0x000fe200078ec0ff */
[----:B------:R-:W1:Y:S01]  /*0590*/  @!P3 LDC R11, c[0x0][0xc] ;  /* 0x00000300ff0bbb82 */ /* 0x000e620000000800 */
[----:B------:R-:W-:Y:S02]  /*05a0*/  IMAD.MOV.U32 R7, RZ, RZ, RZ ;  /* 0x000000ffff077224 */ /* 0x000fe400078e00ff */
[----:B------:R-:W-:Y:S01]  /*05b0*/  ISETP.NE.AND P1, PT, R0, 0x3, PT ;  /* 0x000000030000780c */ /* 0x000fe20003f25270 */
[----:B--2---:R-:W-:Y:S01]  /*05c0*/  @P3 IMAD.WIDE.U32 R16, R6, R17, R8 ;  /* 0x0000001106103225 */ /* 0x004fe200078e0008 */
[----:B0-----:R-:W-:Y:S01]  /*05d0*/  @!UP0 ULEA UR8, UR7, UR6, 0x18 ;  /* 0x0000000607088291 */ /* 0x001fe2000f8ec03f */
[----:B------:R-:W-:Y:S02]  /*05e0*/  VOTEU.ALL UP0, P0 ;  /* 0x00000000003f7886 */ /* 0x000fe40000000000 */
[----:B------:R-:W-:Y:S01]  /*05f0*/  ULDC UR6, c[0x0][0xc] ;  /* 0x0000030000067ab9 */ /* 0x000fe20000000800 */
[----:B------:R-:W-:Y:S01]  /*0600*/  ISETP.EQ.OR P0, PT, R0, RZ, !P1 ;  /* 0x000000ff0000720c */ /* 0x000fe20004f02670 */
[----:B------:R-:W-:-:S03]  /*0610*/  ULDC UR7, c[0x0][0x10] ;  /* 0x0000040000077ab9 */ /* 0x000fc60000000800 */
[C---:B------:R-:W-:Y:S01]  /*0620*/  ISETP.EQ.AND P0, PT, R10.reuse, RZ, P0 ;  /* 0x000000ff0a00720c */ /* 0x040fe20000702270 */
[----:B------:R-:W-:Y:S02]  /*0630*/  VIADD R10, R10, 0xffffffff ;  /* 0xffffffff0a0a7836 */ /* 0x000fe40000000000 */
[----:B-1----:R-:W-:Y:S01]  /*0640*/  @!P3 IMAD.WIDE.U32 R8, R11, R5, R6 ;  /* 0x000000050b08b225 */ /* 0x002fe200078e0006 */
[----:B------:R-:W0:Y:S02]  /*0650*/  FENCE.VIEW.ASYNC.S ;  /* 0x00000000000073c6 */ /* 0x000e240000000000 */
[----:B0-----:R-:W3:Y:S01]  /*0660*/  @!UP0 SYNCS.EXCH.64 URZ, [UR8+0xc0], UR4 ;  /* 0x0000c004083f85b2 */ /* 0x001ee20008000100 */
[----:B------:R-:W-:Y:S01]  /*0670*/  SEL R18, RZ, 0x1, !P0 ;  /* 0x00000001ff127807 */ /* 0x000fe20004000000 */
[----:B------:R-:W-:Y:S01]  /*0680*/  @P3 IMAD.MOV.U32 R11, RZ, RZ, RZ ;  /* 0x000000ffff0b3224 */ /* 0x000fe200078e00ff */
[----:B------:R-:W-:Y:S01]  /*0690*/  ISETP.GE.U32.AND P1, PT, R10, 0x2, PT ;  /* 0x000000020a00780c */ /* 0x000fe20003f26070 */
[----:B------:R-:W-:-:S02]  /*06a0*/  @!P3 IMAD.MOV.U32 R16, RZ, RZ, R8 ;  /* 0x000000ffff10b224 */ /* 0x000fc400078e0008 */
[----:B------:R-:W-:Y:S01]  /*06b0*/  @P3 IMAD.IADD R17, R17, 0x1, R11 ;  /* 0x0000000111113824 */ /* 0x000fe200078e020b */
[----:B------:R-:W-:Y:S01]  /*06c0*/  SEL R18, R18, 0x2, P1 ;  /* 0x0000000212127807 */ /* 0x000fe20000800000 */
[----:B------:R-:W-:Y:S01]  /*06d0*/  @!P3 IMAD.MOV.U32 R17, RZ, RZ, R9 ;  /* 0x000000ffff11b224 */ /* 0x000fe200078e0009 */
[----:B------:R0:W3:Y:S01]  /*06e0*/  @!UP1 SYNCS.EXCH.64 URZ, [UR8+0xc8], UR4 ;  /* 0x0000c804083f95b2 */ /* 0x0000e20008000100 */
[----:B------:R-:W-:Y:S01]  /*06f0*/  NOP ;  /* 0x0000000000007918 */ /* 0x000fe20000000000 */
[----:B0-----:R-:W-:-:S03]  /*0700*/  UIMAD.WIDE.U32 UR4, UR6, UR7, URZ ;  /* 0x00000007060472a5 */ /* 0x001fc6000f8e003f */
[----:B------:R-:W-:Y:S02]  /*0710*/  ULDC UR6, c[0x0][0x14] ;  /* 0x0000050000067ab9 */ /* 0x000fe40000000800 */
[----:B------:R-:W-:Y:S02]  /*0720*/  UIMAD.WIDE.U32 UR36, UR4, UR6, URZ ;  /* 0x00000006042472a5 */ /* 0x000fe4000f8e003f */
[----:B------:R-:W-:-:S04]  /*0730*/  UIMAD UR42, UR5, UR6, URZ ;  /* 0x00000006052a72a4 */ /* 0x000fc8000f8e023f */
[----:B------:R-:W-:Y:S01]  /*0740*/  UIADD3 UR42, UR37, UR42, URZ ;  /* 0x0000002a252a7290 */ /* 0x000fe2000fffe03f */
[----:B---34-:R-:W-:Y:S06]  /*0750*/  BAR.SYNC.DEFER_BLOCKING 0x0 ;  /* 0x0000000000007b1d */ /* 0x018fec0000010000 */
[----:B------:R-:W-:Y:S05]  /*0760*/  @!P2 BRA `(.L_x_4) ;  /* 0x000000680080a947 */ /* 0x000fea0003800000 */
[----:B------:R-:W-:-:S13]  /*0770*/  ISETP.GT.U32.AND P0, PT, R10, 0x1, PT ;  /* 0x000000010a00780c */ /* 0x000fda0003f04070 */
[----:B------:R-:W-:Y:S05]  /*0780*/  @P0 EXIT ;  /* 0x000000000000094d */ /* 0x000fea0003800000 */
[----:B------:R-:W-:Y:S01]  /*0790*/  ULDC.64 UR4, c[0x0][0x650] ;  /* 0x0001940000047ab9 */ /* 0x000fe20000000a00 */
[----:B------:R-:W-:Y:S01]  /*07a0*/  PRMT R0, RZ, 0x7610, R0 ;  /* 0x00007610ff007816 */ /* 0x000fe20000000000 */
[----:B------:R-:W-:Y:S01]  /*07b0*/  IMAD.MOV.U32 R107, RZ, RZ, -0x1 ;  /* 0xffffffffff6b7424 */ /* 0x000fe200078e00ff */
[----:B------:R-:W-:Y:S01]  /*07c0*/  ISETP.GE.U32.AND P0, PT, R16, UR4, PT ;  /* 0x0000000410007c0c */ /* 0x000fe2000bf06070 */
[----:B------:R-:W-:Y:S02]  /*07d0*/  IMAD.MOV.U32 R100, RZ, RZ, -0x1 ;  /* 0xffffffffff647424 */ /* 0x000fe400078e00ff */
[----:B------:R-:W-:Y:S01]  /*07e0*/  IMAD.MOV.U32 R19, RZ, RZ, -0x1 ;  /* 0xffffffffff137424 */ /* 0x000fe200078e00ff */
[----:B------:R-:W-:-:S13]  /*07f0*/  ISETP.GE.U32.AND.EX P0, PT, R17, UR5, PT, P0 ;  /* 0x0000000511007c0c */ /* 0x000fda000bf06100 */
[----:B------:R-:W-:Y:S05]  /*0800*/  @P0 BRA `(.L_x_5) ;  /* 0x0000000400580947 */ /* 0x000fea0003800000 */
[----:B------:R-:W0:Y:S01]  /*0810*/  LDC.64 R20, c[0x0][0x628] ;  /* 0x00018a00ff147b82 */ /* 0x000e220000000a00 */
[----:B------:R-:W-:Y:S02]  /*0820*/  IMAD.MOV.U32 R8, RZ, RZ, R16 ;  /* 0x000000ffff087224 */ /* 0x000fe400078e0010 */
[----:B------:R-:W-:-:S05]  /*0830*/  IMAD.MOV.U32 R9, RZ, RZ, R17 ;  /* 0x000000ffff097224 */ /* 0x000fca00078e0011 */
[----:B------:R-:W1:Y:S08]  /*0840*/  LDC R0, c[0x0][0x630] ;  /* 0x00018c00ff007b82 */ /* 0x000e700000000800 */
[----:B------:R-:W2:Y:S01]  /*0850*/  LDC.64 R22, c[0x0][0x620] ;  /* 0x00018800ff167b82 */ /* 0x000ea20000000a00 */
[----:B0-----:R-:W-:-:S04]  /*0860*/  ISETP.NE.U32.AND P0, PT, R20, RZ, PT ;  /* 0x000000ff1400720c */ /* 0x001fc80003f05070 */
[----:B------:R-:W-:-:S13]  /*0870*/  ISETP.NE.AND.EX P0, PT, R21, RZ, PT, P0 ;  /* 0x000000ff1500720c */ /* 0x000fda0003f05300 */
[----:B-12---:R-:W-:Y:S05]  /*0880*/  @!P0 BRA `(.L_x_6) ;  /* 0x0000000000288947 */ /* 0x006fea0003800000 */
[----:B------:R-:W0:Y:S02]  /*0890*/  LDC R13, c[0x0][0x634] ;  /* 0x00018d00ff0d7b82 */ /* 0x000e240000000800 */
[----:B0-----:R-:W-:-:S05]  /*08a0*/  IADD3 R13, P0, R16, R13, RZ ;  /* 0x0000000d100d7210 */ /* 0x001fca0007f1e0ff */
[----:B------:R-:W-:-:S04]  /*08b0*/  IMAD.X R15, RZ, RZ, R17, P0 ;  /* 0x000000ffff0f7224 */ /* 0x000fc800000e0611 */
[----:B------:R-:W-:-:S04]  /*08c0*/  IMAD.WIDE.U32 R8, R15, R20, RZ ;  /* 0x000000140f087225 */ /* 0x000fc800078e00ff */
[----:B------:R-:W-:-:S04]  /*08d0*/  IMAD.WIDE.U32 R10, P0, R13, R21, R8 ;  /* 0x000000150d0a7225 */ /* 0x000fc80007800008 */
[----:B------:R-:W-:-:S04]  /*08e0*/  IMAD.WIDE.U32 R8, R13, R20, RZ ;  /* 0x000000140d087225 */ /* 0x000fc800078e00ff */
[----:B------:R-:W-:Y:S01]  /*08f0*/  IMAD.X R13, RZ, RZ, RZ, P0 ;  /* 0x000000ffff0d7224 */ /* 0x000fe200000e06ff */
[----:B------:R-:W-:Y:S01]  /*0900*/  IADD3 RZ, P0, R9, R10, RZ ;  /* 0x0000000a09ff7210 */ /* 0x000fe20007f1e0ff */
[----:B------:R-:W-:-:S04]  /*0910*/  IMAD.MOV.U32 R12, RZ, RZ, R11 ;  /* 0x000000ffff0c7224 */ /* 0x000fc800078e000b */
[----:B------:R-:W-:-:S08]  /*0920*/  IMAD.WIDE.U32.X R8, R15, R21, R12, P0 ;  /* 0x000000150f087225 */ /* 0x000fd000000e040c */
.L_x_6:
[-CC-:B------:R-:W-:Y:S01]  /*0930*/  SHF.R.U64 R25, R8, R0.reuse, R9.reuse ;  /* 0x0000000008197219 */ /* 0x180fe20000001209 */
[----:B------:R-:W0:Y:S01]  /*0940*/  LDC R12, c[0x0][0x618] ;  /* 0x00018600ff0c7b82 */ /* 0x000e220000000800 */
[----:B------:R-:W-:Y:S01]  /*0950*/  SHF.R.U32.HI R7, RZ, R0, R9 ;  /* 0x00000000ff077219 */ /* 0x000fe20000011609 */
[----:B------:R-:W-:Y:S01]  /*0960*/  ULDC UR4, c[0x0][0x150] ;  /* 0x0000540000047ab9 */ /* 0x000fe20000000800 */
[----:B------:R-:W-:Y:S02]  /*0970*/  IADD3 R11, P0, RZ, -R25, RZ ;  /* 0x80000019ff0b7210 */ /* 0x000fe40007f1e0ff */
[----:B------:R-:W-:-:S03]  /*0980*/  I2FP.F32.U32 R0, R6 ;  /* 0x0000000600007245 */ /* 0x000fc60000201000 */
[----:B------:R-:W1:Y:S01]  /*0990*/  LDC.64 R30, c[0x0][0x640] ;  /* 0x00019000ff1e7b82 */ /* 0x000e620000000a00 */
[----:B------:R-:W-:Y:S02]  /*09a0*/  IMAD.X R13, RZ, RZ, ~R7, P0 ;  /* 0x000000ffff0d7224 */ /* 0x000fe400000e0e07 */
[----:B------:R-:W-:Y:S01]  /*09b0*/  FMUL R0, R0, UR4 ;  /* 0x0000000400007c20 */ /* 0x000fe20008400000 */
[----:B------:R-:W-:Y:S01]  /*09c0*/  IMAD.WIDE.U32 R8, R11, R22, R16 ;  /* 0x000000160b087225 */ /* 0x000fe200078e0010 */
[----:B------:R-:W-:-:S03]  /*09d0*/  ULDC UR4, c[0x0][0x154] ;  /* 0x0000550000047ab9 */ /* 0x000fc60000000800 */
[----:B------:R-:W-:Y:S01]  /*09e0*/  IMAD R10, R13, R22, RZ ;  /* 0x000000160d0a7224 */ /* 0x000fe200078e02ff */
[----:B------:R-:W2:Y:S01]  /*09f0*/  LDC R7, c[0x0][0x144] ;  /* 0x00005100ff077b82 */ /* 0x000ea20000000800 */
[----:B------:R-:W3:Y:S02]  /*0a00*/  F2I.U32.TRUNC.NTZ R0, R0 ;  /* 0x0000000000007305 */ /* 0x000ee4000020f000 */
[----:B------:R-:W-:-:S04]  /*0a10*/  IMAD R11, R11, R23, R10 ;  /* 0x000000170b0b7224 */ /* 0x000fc800078e020a */
[----:B------:R-:W-:Y:S01]  /*0a20*/  IMAD.IADD R9, R9, 0x1, R11 ;  /* 0x0000000109097824 */ /* 0x000fe200078e020b */
[----:B------:R-:W4:Y:S01]  /*0a30*/  LDC R24, c[0x0][0x608] ;  /* 0x00018200ff187b82 */ /* 0x000f220000000800 */
[----:B------:R-:W-:-:S03]  /*0a40*/  IMAD.MOV.U32 R11, RZ, RZ, -0x1 ;  /* 0xffffffffff0b7424 */ /* 0x000fc600078e00ff */
[-CC-:B0-----:R-:W-:Y:S02]  /*0a50*/  SHF.R.U64 R22, R8, R12.reuse, R9.reuse ;  /* 0x0000000c08167219 */ /* 0x181fe40000001209 */
[----:B------:R-:W-:Y:S02]  /*0a60*/  I2FP.F32.U32 R8, R5 ;  /* 0x0000000500087245 */ /* 0x000fe40000201000 */
[----:B------:R-:W0:Y:S01]  /*0a70*/  LDC R28, c[0x0][0x658] ;  /* 0x00019600ff1c7b82 */ /* 0x000e220000000800 */
[----:B-1----:R-:W-:Y:S01]  /*0a80*/  ISETP.NE.U32.AND P0, PT, R30, RZ, PT ;  /* 0x000000ff1e00720c */ /* 0x002fe20003f05070 */
[----:B---3--:R-:W-:Y:S02]  /*0a90*/  IMAD.MOV R10, RZ, RZ, -R0 ;  /* 0x000000ffff0a7224 */ /* 0x008fe400078e0a00 */
[----:B------:R-:W-:Y:S01]  /*0aa0*/  FMUL R8, R8, UR4 ;  /* 0x0000000408087c20 */ /* 0x000fe20008400000 */
[----:B------:R-:W-:Y:S02]  /*0ab0*/  SHF.R.U32.HI R9, RZ, R12, R9 ;  /* 0x0000000cff097219 */ /* 0x000fe40000011609 */
[----:B------:R-:W-:Y:S01]  /*0ac0*/  ISETP.NE.AND.EX P0, PT, R31, RZ, PT, P0 ;  /* 0x000000ff1f00720c */ /* 0x000fe20003f05300 */
[----:B------:R1:W3:Y:S01]  /*0ad0*/  F2I.U32.TRUNC.NTZ R15, R8 ;  /* 0x00000008000f7305 */ /* 0x0002e2000020f000 */
[----:B------:R-:W1:Y:S01]  /*0ae0*/  LDC R20, c[0x0][0x148] ;  /* 0x00005200ff147b82 */ /* 0x000e620000000800 */
[----:B--2---:R-:W-:-:S07]  /*0af0*/  IMAD R0, R7, R10, R6 ;  /* 0x0000000a07007224 */ /* 0x004fce00078e0206 */
[----:B------:R-:W2:Y:S01]  /*0b00*/  LDC R26, c[0x0][0x600] ;  /* 0x00018000ff1a7b82 */ /* 0x000ea20000000800 */
[-CC-:B----4-:R-:W-:Y:S02]  /*0b10*/  SHF.R.U64 R32, R22, R24.reuse, R9.reuse ;  /* 0x0000001816207219 */ /* 0x190fe40000001209 */
[----:B------:R-:W-:Y:S01]  /*0b20*/  SHF.R.U32.HI R7, RZ, R24, R9 ;  /* 0x00000018ff077219 */ /* 0x000fe20000011609 */
[----:B------:R-:W-:-:S04]  /*0b30*/  IMAD.MOV.U32 R9, RZ, RZ, 0x1 ;  /* 0x00000001ff097424 */ /* 0x000fc800078e00ff */
[----:B------:R-:W4:Y:S01]  /*0b40*/  LDC R21, c[0x0][0x648] ;  /* 0x00019200ff157b82 */ /* 0x000f220000000800 */
[-C--:B0-----:R-:W-:Y:S02]  /*0b50*/  SHF.L.U32 R6, R11, R28.reuse, RZ ;  /* 0x0000001c0b067219 */ /* 0x081fe400000006ff */
[--C-:B------:R-:W-:Y:S02]  /*0b60*/  SHF.R.U64 R24, R32, R28, R7.reuse ;  /* 0x0000001c20187219 */ /* 0x100fe40000001207 */
[----:B------:R-:W-:Y:S02]  /*0b70*/  LOP3.LUT R13, RZ, R6, RZ, 0x33, !PT ;  /* 0x00000006ff0d7212 */ /* 0x000fe400078e33ff */
[-C--:B------:R-:W-:Y:S01]  /*0b80*/  SHF.R.U32.HI R7, RZ, R28.reuse, R7 ;  /* 0x0000001cff077219 */ /* 0x080fe20000011607 */
[----:B------:R-:W0:Y:S01]  /*0b90*/  LDC R23, c[0x0][0x638] ;  /* 0x00018e00ff177b82 */ /* 0x000e220000000800 */
[----:B------:R-:W-:Y:S01]  /*0ba0*/  SHF.L.U32 R12, R9, R28, RZ ;  /* 0x0000001c090c7219 */ /* 0x000fe200000006ff */
[----:B------:R-:W-:-:S06]  /*0bb0*/  IMAD.MOV.U32 R6, RZ, RZ, R24 ;  /* 0x000000ffff067224 */ /* 0x000fcc00078e0018 */
[----:B------:R-:W0:Y:S01]  /*0bc0*/  LDC R107, c[0x0][0x610] ;  /* 0x00018400ff6b7b82 */ /* 0x000e220000000800 */
[----:B-1-3--:R-:W-:Y:S05]  /*0bd0*/  @!P0 BRA `(.L_x_7) ;  /* 0x0000000000288947 */ /* 0x00afea0003800000 */
[----:B------:R-:W1:Y:S02]  /*0be0*/  LDC R11, c[0x0][0x64c] ;  /* 0x00019300ff0b7b82 */ /* 0x000e640000000800 */
[----:B-1----:R-:W-:-:S05]  /*0bf0*/  IADD3 R11, P0, R24, R11, RZ ;  /* 0x0000000b180b7210 */ /* 0x002fca0007f1e0ff */
        /* <DEDUP_REMOVED lines=8> */
.L_x_7:
[----:B----4-:R-:W-:Y:S01]  /*0c80*/  SHF.R.U64 R6, R6, R21, R7 ;  /* 0x0000001506067219 */ /* 0x010fe20000001207 */
[----:B--2---:R-:W-:Y:S01]  /*0c90*/  VIADD R7, R26, 0xffffffff ;  /* 0xffffffff1a077836 */ /* 0x004fe20000000000 */
[----:B------:R-:W-:Y:S01]  /*0ca0*/  LOP3.LUT R13, R32, R13, RZ, 0xc0, !PT ;  /* 0x0000000d200d7212 */ /* 0x000fe200078ec0ff */
[----:B------:R-:W-:Y:S02]  /*0cb0*/  IMAD.MOV R15, RZ, RZ, -R15 ;  /* 0x000000ffff0f7224 */ /* 0x000fe400078e0a0f */
[----:B------:R-:W-:Y:S02]  /*0cc0*/  IMAD.MOV R8, RZ, RZ, -R6 ;  /* 0x000000ffff087224 */ /* 0x000fe400078e0a06 */
[----:B------:R-:W-:Y:S01]  /*0cd0*/  IMAD R13, R12, R6, R13 ;  /* 0x000000060c0d7224 */ /* 0x000fe200078e020d */
[----:B------:R-:W-:Y:S01]  /*0ce0*/  LOP3.LUT R6, R22, R7, RZ, 0xc0, !PT ;  /* 0x0000000716067212 */ /* 0x000fe200078ec0ff */
[----:B------:R-:W-:Y:S02]  /*0cf0*/  @P3 IMAD R0, R20, R15, R5 ;  /* 0x0000000f14003224 */ /* 0x000fe400078e0205 */
[----:B0-----:R-:W-:-:S02]  /*0d00*/  IMAD R5, R8, R23, R24 ;  /* 0x0000001708057224 */ /* 0x001fc400078e0218 */
[----:B------:R-:W-:Y:S02]  /*0d10*/  IMAD R107, R13, R107, R0 ;  /* 0x0000006b0d6b7224 */ /* 0x000fe400078e0200 */
[----:B------:R-:W-:Y:S02]  /*0d20*/  IMAD R6, R5, R26, R6 ;  /* 0x0000001a05067224 */ /* 0x000fe400078e0206 */
[----:B------:R-:W-:Y:S02]  /*0d30*/  IMAD.MOV.U32 R0, RZ, RZ, 0x1 ;  /* 0x00000001ff007424 */ /* 0x000fe400078e00ff */
[----:B------:R-:W-:Y:S01]  /*0d40*/  IMAD.MOV.U32 R19, RZ, RZ, R25 ;  /* 0x000000ffff137224 */ /* 0x000fe200078e0019 */
[----:B------:R-:W-:Y:S02]  /*0d50*/  SEL R100, R6, R107, !P3 ;  /* 0x0000006b06647207 */ /* 0x000fe40005800000 */
[----:B------:R-:W-:-:S07]  /*0d60*/  SEL R107, R107, R6, !P3 ;  /* 0x000000066b6b7207 */ /* 0x000fce0005800000 */
.L_x_5:
[----:B------:R-:W-:-:S08]  /*0d70*/  NOP ;  /* 0x0000000000007918 */ /* 0x000fd00000000000 */
[----:B------:R-:W0:Y:S02]  /*0d80*/  USETMAXREG.TRY_ALLOC.CTAPOOL UP0, 0xe8 ;  /* 0x000000e8000079c8 */ /* 0x000e240008000600 */
[----:B0-----:R-:W-:-:S13]  /*0d90*/  PLOP3.LUT P0, PT, PT, PT, UP0, 0x80, 0x0 ;  /* 0x000000000000781c */ /* 0x001fda0003f0f008 */
[----:B------:R-:W-:Y:S05]  /*0da0*/  @!P0 BRA `(.L_x_5) ;  /* 0xfffffffc00f08947 */ /* 0x000fea000383ffff */
[----:B------:R-:W-:Y:S01]  /*0db0*/  ULDC.64 UR4, c[0x0][0x598] ;  /* 0x0001660000047ab9 */ /* 0x000fe20000000a00 */
[----:B------:R-:W-:Y:S01]  /*0dc0*/  ULDC.64 UR38, c[0x0][0x208] ;  /* 0x0000820000267ab9 */ /* 0x000fe20000000a00 */
[----:B------:R-:W-:-:S04]  /*0dd0*/  ISETP.NE.U32.AND P0, PT, RZ, UR4, PT ;  /* 0x00000004ff007c0c */ /* 0x000fc8000bf05070 */
[----:B------:R-:W-:-:S13]  /*0de0*/  ISETP.NE.AND.EX P0, PT, RZ, UR5, PT, P0 ;  /* 0x00000005ff007c0c */ /* 0x000fda000bf05300 */
[----:B------:R-:W-:Y:S05]  /*0df0*/  @!P0 BRA `(.L_x_8) ;  /* 0x00000000001c8947 */ /* 0x000fea0003800000 */
[----:B------:R-:W0:Y:S02]  /*0e00*/  LDC.64 R6, c[0x0][0x598] ;  /* 0x00016600ff067b82 */ /* 0x000e240000000a00 */
[----:B0-----:R-:W2:Y:S02]  /*0e10*/  LDG.E.64 R6, desc[UR38][R6.64] ;  /* 0x0000002606067981 */ /* 0x001ea4000c1e1b00 */
[----:B--2---:R-:W-:-:S04]  /*0e20*/  ISETP.NE.U32.AND P0, PT, R6, RZ, PT ;  /* 0x000000ff0600720c */ /* 0x004fc80003f05070 */
[----:B------:R-:W-:-:S13]  /*0e30*/  ISETP.NE.AND.EX P0, PT, R7, RZ, PT, P0 ;  /* 0x000000ff0700720c */ /* 0x000fda0003f05300 */
[----:B------:R-:W-:Y:S05]  /*0e40*/  @!P0 BRA `(.L_x_8) ;  /* 0x0000000000088947 */ /* 0x000fea0003800000 */
[----:B------:R0:W5:Y:S01]  /*0e50*/  LD.E R88, desc[UR38][R6.64] ;  /* 0x0000002606587980 */ /* 0x000162000c101900 */
[----:B------:R-:W-:Y:S05]  /*0e60*/  BRA `(.L_x_9) ;  /* 0x0000000000247947 */ /* 0x000fea0003800000 */
.L_x_8:
[----:B------:R-:W-:Y:S02]  /*0e70*/  ULDC.64 UR4, c[0x0][0x588] ;  /* 0x0001620000047ab9 */ /* 0x000fe40000000a00 */
[----:B------:R-:W-:-:S04]  /*0e80*/  ISETP.NE.U32.AND P0, PT, RZ, UR4, PT ;  /* 0x00000004ff007c0c */ /* 0x000fc8000bf05070 */
[----:B------:R-:W-:-:S13]  /*0e90*/  ISETP.NE.AND.EX P0, PT, RZ, UR5, PT, P0 ;  /* 0x00000005ff007c0c */ /* 0x000fda000bf05300 */
[----:B------:R-:W-:Y:S05]  /*0ea0*/  @!P0 BRA `(.L_x_10) ;  /* 0x00000000000c8947 */ /* 0x000fea0003800000 */
[----:B------:R-:W0:Y:S02]  /*0eb0*/  LDC.64 R88, c[0x0][0x588] ;  /* 0x00016200ff587b82 */ /* 0x000e240000000a00 */
[----:B0-----:R1:W5:Y:S01]  /*0ec0*/  LDG.E R88, desc[UR38][R88.64] ;  /* 0x0000002658587981 */ /* 0x001362000c1e1900 */
[----:B------:R-:W-:Y:S05]  /*0ed0*/  BRA `(.L_x_9) ;  /* 0x0000000000087947 */ /* 0x000fea0003800000 */
.L_x_10:
[----:B------:R-:W-:Y:S02]  /*0ee0*/  ULDC UR4, c[0x0][0x580] ;  /* 0x0001600000047ab9 */ /* 0x000fe40000000800 */
[----:B------:R-:W-:-:S07]  /*0ef0*/  IMAD.U32 R88, RZ, RZ, UR4 ;  /* 0x00000004ff587e24 */ /* 0x000fce000f8e00ff */
.L_x_9:
[----:B------:R-:W-:Y:S02]  /*0f00*/  ULDC.64 UR4, c[0x0][0x5a0] ;  /* 0x0001680000047ab9 */ /* 0x000fe40000000a00 */
[----:B------:R-:W-:-:S04]  /*0f10*/  ISETP.NE.U32.AND P0, PT, RZ, UR4, PT ;  /* 0x00000004ff007c0c */ /* 0x000fc8000bf05070 */
[----:B------:R-:W-:-:S13]  /*0f20*/  ISETP.NE.AND.EX P0, PT, RZ, UR5, PT, P0 ;  /* 0x00000005ff007c0c */ /* 0x000fda000bf05300 */
[----:B------:R-:W-:Y:S05]  /*0f30*/  @!P0 BRA `(.L_x_11) ;  /* 0x00000000001c8947 */ /* 0x000fea0003800000 */
[----:B0-----:R-:W0:Y:S02]  /*0f40*/  LDC.64 R6, c[0x0][0x5a0] ;  /* 0x00016800ff067b82 */ /* 0x001e240000000a00 */
[----:B0-----:R-:W2:Y:S02]  /*0f50*/  LDG.E.64 R6, desc[UR38][R6.64] ;  /* 0x0000002606067981 */ /* 0x001ea4000c1e1b00 */
[----:B--2---:R-:W-:-:S04]  /*0f60*/  ISETP.NE.U32.AND P0, PT, R6, RZ, PT ;  /* 0x000000ff0600720c */ /* 0x004fc80003f05070 */
[----:B------:R-:W-:-:S13]  /*0f70*/  ISETP.NE.AND.EX P0, PT, R7, RZ, PT, P0 ;  /* 0x000000ff0700720c */ /* 0x000fda0003f05300 */
[----:B------:R-:W-:Y:S05]  /*0f80*/  @!P0 BRA `(.L_x_11) ;  /* 0x0000000000088947 */ /* 0x000fea0003800000 */
[----:B-1----:R0:W5:Y:S01]  /*0f90*/  LD.E R89, desc[UR38][R6.64] ;  /* 0x0000002606597980 */ /* 0x002162000c101900 */
[----:B------:R-:W-:Y:S05]  /*0fa0*/  BRA `(.L_x_12) ;  /* 0x0000000000247947 */ /* 0x000fea0003800000 */
.L_x_11:
[----:B------:R-:W-:Y:S02]  /*0fb0*/  ULDC.64 UR4, c[0x0][0x590] ;  /* 0x0001640000047ab9 */ /* 0x000fe40000000a00 */
[----:B------:R-:W-:-:S04]  /*0fc0*/  ISETP.NE.U32.AND P0, PT, RZ, UR4, PT ;  /* 0x00000004ff007c0c */ /* 0x000fc8000bf05070 */
[----:B------:R-:W-:-:S13]  /*0fd0*/  ISETP.NE.AND.EX P0, PT, RZ, UR5, PT, P0 ;  /* 0x00000005ff007c0c */ /* 0x000fda000bf05300 */
[----:B------:R-:W-:Y:S05]  /*0fe0*/  @!P0 BRA `(.L_x_13) ;  /* 0x00000000000c8947 */ /* 0x000fea0003800000 */
[----:B0-----:R-:W1:Y:S02]  /*0ff0*/  LDC.64 R6, c[0x0][0x590] ;  /* 0x00016400ff067b82 */ /* 0x001e640000000a00 */
[----:B-1----:R1:W5:Y:S01]  /*1000*/  LDG.E R89, desc[UR38][R6.64] ;  /* 0x0000002606597981 */ /* 0x002362000c1e1900 */
[----:B------:R-:W-:Y:S05]  /*1010*/  BRA `(.L_x_12) ;  /* 0x0000000000087947 */ /* 0x000fea0003800000 */
.L_x_13:
[----:B------:R-:W-:Y:S02]  /*1020*/  ULDC UR4, c[0x0][0x584] ;  /* 0x0001610000047ab9 */ /* 0x000fe40000000800 */
[----:B-1----:R-:W-:-:S07]  /*1030*/  IMAD.U32 R89, RZ, RZ, UR4 ;  /* 0x00000004ff597e24 */ /* 0x002fce000f8e00ff */
.L_x_12:
[----:B------:R-:W-:-:S13]  /*1040*/  LOP3.LUT P0, RZ, R0, 0xff, RZ, 0xc0, !PT ;  /* 0x000000ff00ff7812 */ /* 0x000fda000780c0ff */
[----:B------:R-:W-:Y:S05]  /*1050*/  @!P0 EXIT ;  /* 0x000000000000894d */ /* 0x000fea0003800000 */
[----:B------:R-:W2:Y:S01]  /*1060*/  LDC R91, c[0x0][0x658] ;  /* 0x00019600ff5b7b82 */ /* 0x000ea20000000800 */
[----:B------:R-:W-:Y:S01]  /*1070*/  ULDC.64 UR6, c[0x0][0x288] ;  /* 0x0000a20000067ab9 */ /* 0x000fe20000000a00 */
[----:B------:R-:W-:Y:S01]  /*1080*/  LOP3.LUT R14, R14, 0x1, RZ, 0xc0, !PT ;  /* 0x000000010e0e7812 */ /* 0x000fe200078ec0ff */
[----:B------:R-:W-:Y:S01]  /*1090*/  UIADD3 UR4, UR7, 0x1f, URZ ;  /* 0x0000001f07047890 */ /* 0x000fe2000fffe03f */
[----:B------:R-:W-:Y:S01]  /*10a0*/  SHF.R.U32.HI R0, RZ, 0x2, R3 ;  /* 0x00000002ff007819 */ /* 0x000fe20000011603 */
[----:B------:R-:W-:Y:S01]  /*10b0*/  IMAD.U32 R5, RZ, RZ, UR6 ;  /* 0x00000006ff057e24 */ /* 0x000fe2000f8e00ff */
[----:B------:R-:W-:Y:S01]  /*10c0*/  SHF.R.U32.HI R4, RZ, 0x1, R4 ;  /* 0x00000001ff047819 */ /* 0x000fe20000011604 */
[----:B------:R-:W-:Y:S01]  /*10d0*/  USHF.R.S32.HI UR5, URZ, 0x1f, UR4 ;  /* 0x0000001f3f057899 */ /* 0x000fe20008011404 */
[----:B------:R-:W3:Y:S01]  /*10e0*/  LDC.64 R94, c[0x0][0x5c8] ;  /* 0x00017200ff5e7b82 */ /* 0x000ee20000000a00 */
[----:B------:R-:W-:Y:S01]  /*10f0*/  LOP3.LUT R90, R3, 0x3, RZ, 0xc0, !PT ;  /* 0x00000003035a7812 */ /* 0x000fe200078ec0ff */
[----:B01----:R-:W-:Y:S01]  /*1100*/  IMAD.SHL.U32 R7, R14, 0x40, RZ ;  /* 0x000000400e077824 */ /* 0x003fe200078e00ff */
[----:B------:R-:W-:Y:S01]  /*1110*/  LOP3.LUT R0, R0, 0x7, RZ, 0xc0, !PT ;  /* 0x0000000700007812 */ /* 0x000fe200078ec0ff */
[----:B------:R-:W-:Y:S01]  /*1120*/  ULEA.HI UR5, UR5, UR4, URZ, 0x5 ;  /* 0x0000000405057291 */ /* 0x000fe2000f8f283f */
[----:B------:R-:W-:Y:S01]  /*1130*/  LOP3.LUT R23, R4, 0x30, RZ, 0xc0, !PT ;  /* 0x0000003004177812 */ /* 0x000fe200078ec0ff */
[----:B------:R-:W-:Y:S01]  /*1140*/  IMAD R90, R90, -0x2, R5 ;  /* 0xfffffffe5a5a7824 */ /* 0x000fe200078e0205 */
[--C-:B------:R-:W-:Y:S01]  /*1150*/  LOP3.LUT R22, R7, 0x40, R0.reuse, 0xe2, !PT ;  /* 0x0000004007167812 */ /* 0x100fe200078ee200 */
[----:B------:R-:W-:Y:S01]  /*1160*/  USHF.R.S32.HI UR43, URZ, 0x5, UR5 ;  /* 0x000000053f2b7899 */ /* 0x000fe20008011405 */
[----:B------:R-:W-:Y:S01]  /*1170*/  IADD3 R5, RZ, -R23, -R0 ;  /* 0x80000017ff057210 */ /* 0x000fe20007ffe800 */
[----:B------:R-:W-:Y:S01]  /*1180*/  IMAD.MOV.U32 R0, RZ, RZ, -0x1 ;  /* 0xffffffffff007424 */ /* 0x000fe200078e00ff */
[C---:B------:R-:W-:Y:S01]  /*1190*/  LOP3.LUT R97, R3.reuse, 0x80, RZ, 0xc0, !PT ;  /* 0x0000008003617812 */ /* 0x040fe200078ec0ff */
[----:B------:R-:W-:Y:S01]  /*11a0*/  IMAD.MOV.U32 R4, RZ, RZ, 0x1 ;  /* 0x00000001ff047424 */ /* 0x000fe200078e00ff */
[----:B------:R-:W-:Y:S01]  /*11b0*/  UISETP.LT.AND UP0, UPT, UR43, 0x1, UPT ;  /* 0x000000012b00788c */ /* 0x000fe2000bf01270 */
[----:B------:R-:W-:Y:S01]  /*11c0*/  IMAD R5, R14, -0x40, R5 ;  /* 0xffffffc00e057824 */ /* 0x000fe200078e0205 */
[----:B------:R-:W-:Y:S01]  /*11d0*/  ULDC UR4, c[0x0][0x284] ;  /* 0x0000a10000047ab9 */ /* 0x000fe20000000800 */
[----:B--2---:R-:W-:Y:S01]  /*11e0*/  SHF.L.U32 R0, R0, R91, RZ ;  /* 0x0000005b00007219 */ /* 0x004fe200000006ff */
[----:B------:R-:W-:Y:S01]  /*11f0*/  USEL UR44, UR43, 0x1, UP0 ;  /* 0x000000012b2c7887 */ /* 0x000fe20008000000 */
[----:B------:R-:W-:Y:S01]  /*1200*/  LOP3.LUT R22, R22, R23, RZ, 0xfc, !PT ;  /* 0x0000001716167212 */ /* 0x000fe200078efcff */
[----:B------:R-:W-:Y:S01]  /*1210*/  IMAD.SHL.U32 R96, R3, 0x2, RZ ;  /* 0x0000000203607824 */ /* 0x000fe200078e00ff */
[----:B------:R-:W-:Y:S01]  /*1220*/  SHF.L.U32 R91, R4, R91, RZ ;  /* 0x0000005b045b7219 */ /* 0x000fe200000006ff */
[----:B------:R-:W-:Y:S01]  /*1230*/  VIADD R99, R5, UR4 ;  /* 0x0000000405637c36 */ /* 0x000fe20008000000 */
[----:B------:R-:W-:Y:S01]  /*1240*/  LOP3.LUT R112, R18, 0x1, RZ, 0xfc, !PT ;  /* 0x0000000112707812 */ /* 0x000fe200078efcff */
[----:B------:R-:W-:Y:S01]  /*1250*/  IMAD.MOV.U32 R23, RZ, RZ, RZ ;  /* 0x000000ffff177224 */ /* 0x000fe200078e00ff */
[C-C-:B---3--:R-:W-:Y:S01]  /*1260*/  SHF.L.U64.HI R92, R94.reuse, 0x7, R95.reuse ;  /* 0x000000075e5c7819 */ /* 0x148fe2000001025f */
[----:B------:R-:W-:Y:S01]  /*1270*/  UIADD3 UR44, UR43, -UR44, URZ ;  /* 0x8000002c2b2c7290 */ /* 0x000fe2000fffe03f */
[C---:B------:R-:W-:Y:S01]  /*1280*/  SHF.L.U64.HI R93, R94.reuse, 0x3, R95 ;  /* 0x000000035e5d7819 */ /* 0x040fe2000001025f */
[C---:B------:R-:W-:Y:S01]  /*1290*/  IMAD.SHL.U32 R95, R94.reuse, 0x80, RZ ;  /* 0x000000805e5f7824 */ /* 0x040fe200078e00ff */
[----:B------:R-:W-:Y:S01]  /*12a0*/  SHF.R.U32.HI R97, RZ, 0x7, R97 ;  /* 0x00000007ff617819 */ /* 0x000fe20000011661 */
[----:B------:R-:W-:Y:S01]  /*12b0*/  IMAD.SHL.U32 R94, R94, 0x8, RZ ;  /* 0x000000085e5e7824 */ /* 0x000fe200078e00ff */
[----:B------:R-:W-:Y:S01]  /*12c0*/  LOP3.LUT R98, RZ, R0, RZ, 0x33, !PT ;  /* 0x00000000ff627212 */ /* 0x000fe200078e33ff */
[----:B------:R-:W-:Y:S01]  /*12d0*/  UMOV UR40, URZ ;  /* 0x0000003f00287c82 */ /* 0x000fe20008000000 */
[----:B------:R-:W-:-:S05]  /*12e0*/  UMOV UR41, URZ ;  /* 0x0000003f00297c82 */ /* 0x000fca0008000000 */
.L_x_157:
[----:B0-----:R-:W0:Y:S01]  /*12f0*/  SHFL.IDX PT, R0, R97, RZ, 0x1f ;  /* 0x00001fff61007589 */ /* 0x001e2200000e0000 */
[----:B-1----:R-:W1:Y:S01]  /*1300*/  S2UR UR7, SR_CgaCtaId ;  /* 0x00000000000779c3 */ /* 0x002e620000008800 */
[----:B------:R-:W-:Y:S01]  /*1310*/  UMOV UR6, 0x400 ;  /* 0x0000040000067882 */ /* 0x000fe20000000000 */
[----:B0-----:R-:W-:Y:S01]  /*1320*/  R2UR UR4, R0 ;  /* 0x00000000000472ca */ /* 0x001fe200000e0000 */
[----:B-1----:R-:W-:-:S12]  /*1330*/  ULEA UR46, UR7, UR6, 0x18 ;  /* 0x00000006072e7291 */ /* 0x002fd8000f8ec03f */
[----:B------:R-:W-:-:S04]  /*1340*/  ULEA.HI UR5, UR4, UR4, URZ, 0x1 ;  /* 0x0000000404057291 */ /* 0x000fc8000f8f083f */
[----:B------:R-:W-:-:S04]  /*1350*/  ULOP3.LUT UR5, UR5, 0xffffe, URZ, 0xc0, !UPT ;  /* 0x000ffffe05057892 */ /* 0x000fc8000f8ec03f */
[----:B------:R-:W-:-:S03]  /*1360*/  UIADD3 UR5, UR4, -UR5, URZ ;  /* 0x8000000504057290 */ /* 0x000fc6000fffe03f */
[----:B------:R-:W-:Y:S01]  /*1370*/  ULDC UR4, c[0x0][0x28c] ;  /* 0x0000a30000047ab9 */ /* 0x000fe20000000800 */
[----:B------:R-:W-:Y:S01]  /*1380*/  ULEA UR5, UR5, UR46, 0xc ;  /* 0x0000002e05057291 */ /* 0x000fe2000f8e603f */
[----:B------:R-:W-:-:S03]  /*1390*/  ISETP.LT.AND P0, PT, RZ, UR4, PT ;  /* 0x00000004ff007c0c */ /* 0x000fc6000bf01270 */
[----:B------:R-:W-:-:S04]  /*13a0*/  UIADD3 UR5, UR5, 0x180, URZ ;  /* 0x0000018005057890 */ /* 0x000fc8000fffe03f */
[----:B------:R-:W-:-:S04]  /*13b0*/  USHF.R.U32.HI UR5, URZ, 0x4, UR5 ;  /* 0x000000043f057899 */ /* 0x000fc80008011605 */
[----:B------:R-:W-:-:S04]  /*13c0*/  ULOP3.LUT UR5, UR5, 0x3fff, URZ, 0xc0, !UPT ;  /* 0x00003fff05057892 */ /* 0x000fc8000f8ec03f */
[----:B------:R-:W-:Y:S01]  /*13d0*/  ULOP3.LUT UR45, UR5, 0x10000, URZ, 0xfc, !UPT ;  /* 0x00010000052d7892 */ /* 0x000fe2000f8efc3f */
[----:B--2345:R-:W-:Y:S11]  /*13e0*/  @P0 BRA `(.L_x_14) ;  /* 0x0000000000400947 */ /* 0x03cff60003800000 */
[----:B------:R-:W-:Y:S01]  /*13f0*/  MOV R0, 0x0 ;  /* 0x0000000000007802 */ /* 0x000fe20000000f00 */
[----:B------:R-:W-:Y:S01]  /*1400*/  ULDC.64 UR4, c[0x4][0x68] ;  /* 0x01001a0000047ab9 */ /* 0x000fe20000000a00 */
[----:B------:R-:W-:Y:S01]  /*1410*/  ULDC.64 UR6, c[0x4][0x8] ;  /* 0x0100020000067ab9 */ /* 0x000fe20000000a00 */
[----:B------:R-:W-:Y:S01]  /*1420*/  IMAD.U32 R4, RZ, RZ, UR4 ;  /* 0x00000004ff047e24 */ /* 0x000fe2000f8e00ff */
[----:B------:R0:W1:Y:S01]  /*1430*/  LDC.64 R14, c[0x4][R0] ;  /* 0x01000000000e7b82 */ /* 0x0000620000000a00 */
[----:B------:R-:W-:Y:S01]  /*1440*/  IMAD.U32 R5, RZ, RZ, UR5 ;  /* 0x00000005ff057e24 */ /* 0x000fe2000f8e00ff */
[----:B------:R-:W-:Y:S01]  /*1450*/  ULDC.64 UR4, c[0x4][0x70] ;  /* 0x01001c0000047ab9 */ /* 0x000fe20000000a00 */
[----:B------:R-:W-:Y:S02]  /*1460*/  IMAD.U32 R10, RZ, RZ, UR6 ;  /* 0x00000006ff0a7e24 */ /* 0x000fe4000f8e00ff */
[----:B------:R-:W-:Y:S02]  /*1470*/  IMAD.U32 R6, RZ, RZ, UR4 ;  /* 0x00000004ff067e24 */ /* 0x000fe4000f8e00ff */
[----:B------:R-:W-:-:S02]  /*1480*/  IMAD.U32 R7, RZ, RZ, UR5 ;  /* 0x00000005ff077e24 */ /* 0x000fc4000f8e00ff */
[----:B------:R-:W-:Y:S02]  /*1490*/  IMAD.U32 R11, RZ, RZ, UR7 ;  /* 0x00000007ff0b7e24 */ /* 0x000fe4000f8e00ff */
[----:B------:R-:W-:Y:S02]  /*14a0*/  IMAD.MOV.U32 R8, RZ, RZ, 0x1e1 ;  /* 0x000001e1ff087424 */ /* 0x000fe400078e00ff */
[----:B------:R-:W-:Y:S02]  /*14b0*/  IMAD.MOV.U32 R12, RZ, RZ, 0x1 ;  /* 0x00000001ff0c7424 */ /* 0x000fe400078e00ff */
[----:B0-----:R-:W-:-:S07]  /*14c0*/  IMAD.MOV.U32 R13, RZ, RZ, RZ ;  /* 0x000000ffff0d7224 */ /* 0x001fce00078e00ff */
[----:B------:R-:W-:-:S07]  /*14d0*/  LEPC R20, `(.L_x_14) ;  /* 0x000000001014794e */ /* 0x000fce0000000000 */
[----:B-1---5:R-:W-:Y:S05]  /*14e0*/  CALL.ABS.NOINC R14 ;  /* 0x000000000e007343 */ /* 0x022fea0003c00000 */
.L_x_14:
[----:B------:R-:W-:-:S13]  /*14f0*/  ISETP.NE.AND P0, PT, R112, 0x3, PT ;  /* 0x000000037000780c */ /* 0x000fda0003f05270 */
[----:B------:R-:W-:Y:S05]  /*1500*/  @!P0 BRA `(.L_x_15) ;  /* 0x0000000000048947 */ /* 0x000fea0003800000 */
[----:B------:R-:W-:Y:S01]  /*1510*/  BPT.TRAP 0x1 ;  /* 0x000000040000795c */ /* 0x000fe20000300000 */
.L_x_15:
[----:B------:R-:W-:Y:S02]  /*1520*/  IMAD.U32 R3, RZ, RZ, UR41 ;  /* 0x00000029ff037e24 */ /* 0x000fe4000f8e00ff */
[----:B------:R-:W-:-:S03]  /*1530*/  IMAD.U32 R0, RZ, RZ, UR40 ;  /* 0x00000028ff007e24 */ /* 0x000fc6000f8e00ff */
[----:B------:R-:W-:Y:S02]  /*1540*/  LEA R3, R3, UR46, 0x3 ;  /* 0x0000002e03037c11 */ /* 0x000fe4000f8e18ff */
[----:B------:R-:W-:-:S04]  /*1550*/  SHF.L.U32 R0, R0, 0x1f, RZ ;  /* 0x0000001f00007819 */ /* 0x000fc800000006ff */
[----:B------:R0:W1:Y:S01]  /*1560*/  SYNCS.PHASECHK.TRANS64.TRYWAIT P1, [R3+URZ], R0 ;  /* 0x00000000030075a7 */ /* 0x000062000802017f */
[----:B------:R-:W-:Y:S05]  /*1570*/  @!P0 BRA `(.L_x_16) ;  /* 0x0000000000048947 */ /* 0x000fea0003800000 */
[----:B------:R-:W-:Y:S01]  /*1580*/  BPT.TRAP 0x1 ;  /* 0x000000040000795c */ /* 0x000fe20000300000 */
.L_x_16:
[----:B------:R-:W-:-:S05]  /*1590*/  IMAD.U32 R4, RZ, RZ, UR44 ;  /* 0x0000002cff047e24 */ /* 0x000fca000f8e00ff */
[----:B------:R-:W-:Y:S01]  /*15a0*/  ISETP.GE.AND P2, PT, R4, 0x1, PT ;  /* 0x000000010400780c */ /* 0x000fe20003f46270 */
[----:B-1----:R-:W-:-:S12]  /*15b0*/  @P1 BRA `(.L_x_17) ;  /* 0x0000000000081947 */ /* 0x002fd80003800000 */
[----:B------:R-:W1:Y:S02]  /*15c0*/  SYNCS.PHASECHK.TRANS64.TRYWAIT P1, [R3+URZ], R0 ;  /* 0x00000000030075a7 */ /* 0x000e64000802017f */
[----:B-1----:R-:W-:Y:S05]  /*15d0*/  @!P1 BRA `(.L_x_18) ;  /* 0x0000007400509947 */ /* 0x002fea0003800000 */
.L_x_17:
[----:B------:R-:W-:Y:S05]  /*15e0*/  WARPSYNC.ALL ;  /* 0x0000000000007948 */ /* 0x000fea0003800000 */
[----:B------:R-:W-:Y:S01]  /*15f0*/  UIADD3 UR4, UR46, 0x2c180, URZ ;  /* 0x0002c1802e047890 */ /* 0x000fe2000fffe03f */
[----:B------:R-:W-:Y:S01]  /*1600*/  WARPGROUP.ARRIVE ;  /* 0x00000000000079c5 */ /* 0x000fe20000000000 */
[----:B------:R-:W-:Y:S02]  /*1610*/  ULEA UR10, UR41, UR45, 0xa ;  /* 0x0000002d290a7291 */ /* 0x000fe4000f8e503f */
[----:B------:R-:W-:Y:S01]  /*1620*/  USHF.R.U32.HI UR4, URZ, 0x4, UR4 ;  /* 0x000000043f047899 */ /* 0x000fe20008011604 */
[----:B------:R-:W-:Y:S01]  /*1630*/  UMOV UR5, 0x80000020 ;  /* 0x8000002000057882 */ /* 0x000fe20000000000 */
[----:B------:R-:W-:-:S02]  /*1640*/  UMOV UR7, 0x40000040 ;  /* 0x4000004000077882 */ /* 0x000fc40000000000 */
[----:B------:R-:W-:Y:S02]  /*1650*/  ULOP3.LUT UR8, UR4, 0x3fff, URZ, 0xc0, !UPT ;  /* 0x00003fff04087892 */ /* 0x000fe4000f8ec03f */
[----:B------:R-:W-:Y:S02]  /*1660*/  UIADD3 UR11, UR10, 0x200, URZ ;  /* 0x000002000a0b7890 */ /* 0x000fe4000fffe03f */
[----:B------:R-:W-:Y:S01]  /*1670*/  ULEA UR9, UR41, UR8, 0x8 ;  /* 0x0000000829097291 */ /* 0x000fe2000f8e403f */
[----:B------:R-:W-:-:S06]  /*1680*/  UMOV UR4, UR10 ;  /* 0x0000000a00047c82 */ /* 0x000fcc0008000000 */
[----:B------:R-:W-:Y:S02]  /*1690*/  UMOV UR6, UR9 ;  /* 0x0000000900067c82 */ /* 0x000fe40008000000 */
[----:B------:R-:W-:Y:S01]  /*16a0*/  HGMMA.64x64x16.F32 R56, gdesc[UR4].tnspB, RZ, !UPT, gsb0 ;  /* 0x40e00000043879f0 */ /* 0x000fe2000c0008ff */
[----:B------:R-:W-:Y:S01]  /*16b0*/  UMOV UR4, UR11 ;  /* 0x0000000b00047c82 */ /* 0x000fe20008000000 */
[----:B------:R-:W-:Y:S01]  /*16c0*/  UMOV UR5, 0x80000020 ;  /* 0x8000002000057882 */ /* 0x000fe20000000000 */
[----:B------:R-:W-:Y:S02]  /*16d0*/  WARPGROUP.DEPBAR.LE gsb0, 0x0 ;  /* 0x00008000000079c5 */ /* 0x000fe40000010000 */
[----:B------:R-:W-:-:S06]  /*16e0*/  WARPGROUP.ARRIVE ;  /* 0x00000000000079c5 */ /* 0x000fcc0000000000 */
[----:B------:R-:W-:Y:S01]  /*16f0*/  HGMMA.64x64x16.F32 R24, gdesc[UR4].tnspB, RZ, !UPT, gsb0 ;  /* 0x40e00000041879f0 */ /* 0x000fe2000c0008ff */
[----:B------:R-:W-:Y:S02]  /*1700*/  UIADD3 UR4, UR10, 0x2, URZ ;  /* 0x000000020a047890 */ /* 0x000fe4000fffe03f */
[----:B------:R-:W-:Y:S01]  /*1710*/  UIADD3 UR6, UR9, 0x80, URZ ;  /* 0x0000008009067890 */ /* 0x000fe2000fffe03f */
[----:B------:R-:W-:Y:S01]  /*1720*/  UMOV UR5, 0x80000020 ;  /* 0x8000002000057882 */ /* 0x000fe20000000000 */
[----:B------:R-:W-:Y:S01]  /*1730*/  UMOV UR7, 0x40000040 ;  /* 0x4000004000077882 */ /* 0x000fe20000000000 */
[----:B------:R-:W-:Y:S01]  /*1740*/  UIADD3 UR10, UR10, 0x202, URZ ;  /* 0x000002020a0a7890 */ /* 0x000fe2000fffe03f */
[----:B------:R-:W-:Y:S02]  /*1750*/  WARPGROUP.DEPBAR.LE gsb0, 0x0 ;  /* 0x00008000000079c5 */ /* 0x000fe40000010000 */
[----:B------:R-:W-:-:S06]  /*1760*/  WARPGROUP.ARRIVE ;  /* 0x00000000000079c5 */ /* 0x000fcc0000000000 */
[----:B------:R-:W-:Y:S01]  /*1770*/  HGMMA.64x64x16.F32 R56, gdesc[UR4].tnspB, R56, gsb0 ;  /* 0x40e00000043879f0 */ /* 0x000fe20008000838 */
[----:B------:R-:W-:Y:S01]  /*1780*/  UMOV UR4, UR10 ;  /* 0x0000000a00047c82 */ /* 0x000fe20008000000 */
[----:B------:R-:W-:Y:S01]  /*1790*/  UMOV UR5, 0x80000020 ;  /* 0x8000002000057882 */ /* 0x000fe20000000000 */
[----:B------:R-:W-:Y:S02]  /*17a0*/  WARPGROUP.DEPBAR.LE gsb0, 0x0 ;  /* 0x00008000000079c5 */ /* 0x000fe40000010000 */
[----:B------:R-:W-:-:S06]  /*17b0*/  WARPGROUP.ARRIVE ;  /* 0x00000000000079c5 */ /* 0x000fcc0000000000 */
[----:B------:R-:W-:Y:S03]  /*17c0*/  HGMMA.64x64x16.F32 R24, gdesc[UR4].tnspB, R24, gsb0 ;  /* 0x40e00000041879f0 */ /* 0x000fe60008000818 */
[----:B------:R-:W-:Y:S02]  /*17d0*/  WARPGROUP.DEPBAR.LE gsb0, 0x0 ;  /* 0x00008000000079c5 */ /* 0x000fe40000010000 */
[----:B------:R-:W-:Y:S05]  /*17e0*/  @!P2 BRA `(.L_x_19) ;  /* 0x000000040014a947 */ /* 0x000fea0003800000 */
[----:B------:R-:W-:Y:S01]  /*17f0*/  UIADD3 UR4, UR41, 0x1, URZ ;  /* 0x0000000129047890 */ /* 0x000fe2000fffe03f */
[----:B01----:R-:W-:Y:S01]  /*1800*/  IMAD.U32 R0, RZ, RZ, UR44 ;  /* 0x0000002cff007e24 */ /* 0x003fe2000f8e00ff */
[----:B------:R-:W-:Y:S02]  /*1810*/  UMOV UR10, UR41 ;  /* 0x00000029000a7c82 */ /* 0x000fe40008000000 */
[----:B------:R-:W-:-:S04]  /*1820*/  UISETP.NE.AND UP0, UPT, UR4, 0xb, UPT ;  /* 0x0000000b0400788c */ /* 0x000fc8000bf05270 */
[----:B------:R-:W-:Y:S02]  /*1830*/  USEL UR5, URZ, 0x1, UP0 ;  /* 0x000000013f057887 */ /* 0x000fe40008000000 */
[----:B------:R-:W-:Y:S02]  /*1840*/  USEL UR9, UR4, URZ, UP0 ;  /* 0x0000003f04097287 */ /* 0x000fe40008000000 */
[----:B------:R-:W-:-:S06]  /*1850*/  ULOP3.LUT UR5, UR40, UR5, URZ, 0x3c, !UPT ;  /* 0x0000000528057292 */ /* 0x000fcc000f8e3c3f */
[----:B------:R-:W-:-:S07]  /*1860*/  IMAD.U32 R5, RZ, RZ, UR5 ;  /* 0x00000005ff057e24 */ /* 0x000fce000f8e00ff */
.L_x_26:
[----:B01----:R-:W-:Y:S05]  /*1870*/  @!P0 BRA `(.L_x_20) ;  /* 0x0000000000048947 */ /* 0x003fea0003800000 */
[----:B------:R-:W-:Y:S01]  /*1880*/  BPT.TRAP 0x1 ;  /* 0x000000040000795c */ /* 0x000fe20000300000 */
.L_x_20:
[----:B------:R-:W0:Y:S01]  /*1890*/  S2UR UR5, SR_CgaCtaId ;  /* 0x00000000000579c3 */ /* 0x000e220000008800 */
[----:B------:R-:W-:Y:S01]  /*18a0*/  UMOV UR4, 0x400 ;  /* 0x0000040000047882 */ /* 0x000fe20000000000 */
[----:B------:R-:W-:Y:S01]  /*18b0*/  SHF.L.U32 R3, R5, 0x1f, RZ ;  /* 0x0000001f05037819 */ /* 0x000fe200000006ff */
[----:B0-----:R-:W-:-:S04]  /*18c0*/  ULEA UR14, UR5, UR4, 0x18 ;  /* 0x00000004050e7291 */ /* 0x001fc8000f8ec03f */
[----:B------:R-:W-:-:S09]  /*18d0*/  ULEA UR4, UR9, UR14, 0x3 ;  /* 0x0000000e09047291 */ /* 0x000fd2000f8e183f */
[----:B------:R0:W1:Y:S01]  /*18e0*/  SYNCS.PHASECHK.TRANS64.TRYWAIT P1, [UR4], R3 ;  /* 0x00000003ff0075a7 */ /* 0x0000620008020144 */
[----:B------:R-:W-:Y:S05]  /*18f0*/  @!P0 BRA `(.L_x_21) ;  /* 0x0000000000048947 */ /* 0x000fea0003800000 */
[----:B------:R-:W-:Y:S01]  /*1900*/  BPT.TRAP 0x1 ;  /* 0x000000040000795c */ /* 0x000fe20000300000 */
.L_x_21:
[----:B-1----:R-:W-:Y:S05]  /*1910*/  @P1 BRA `(.L_x_22) ;  /* 0x0000000000081947 */ /* 0x002fea0003800000 */
[----:B------:R-:W1:Y:S02]  /*1920*/  SYNCS.PHASECHK.TRANS64.TRYWAIT P1, [UR4], R3 ;  /* 0x00000003ff0075a7 */ /* 0x000e640008020144 */
[----:B-1----:R-:W-:Y:S05]  /*1930*/  @!P1 BRA `(.L_x_23) ;  /* 0x00000070008c9947 */ /* 0x002fea0003800000 */
.L_x_22:
[----:B------:R-:W-:Y:S01]  /*1940*/  ULEA UR11, UR9, UR8, 0x8 ;  /* 0x00000008090b7291 */ /* 0x000fe2000f8e403f */
[----:B------:R-:W-:Y:S01]  /*1950*/  WARPGROUP.ARRIVE ;  /* 0x00000000000079c5 */ /* 0x000fe20000000000 */
[----:B------:R-:W-:Y:S01]  /*1960*/  ULEA UR12, UR9, UR45, 0xa ;  /* 0x0000002d090c7291 */ /* 0x000fe2000f8e503f */
[----:B------:R-:W-:Y:S01]  /*1970*/  UMOV UR7, 0x40000040 ;  /* 0x4000004000077882 */ /* 0x000fe20000000000 */
[----:B------:R-:W-:Y:S02]  /*1980*/  UMOV UR5, 0x80000020 ;  /* 0x8000002000057882 */ /* 0x000fe40000000000 */
[----:B------:R-:W-:Y:S01]  /*1990*/  UIADD3 UR13, UR12, 0x200, URZ ;  /* 0x000002000c0d7890 */ /* 0x000fe2000fffe03f */
[----:B------:R-:W-:Y:S02]  /*19a0*/  UMOV UR6, UR11 ;  /* 0x0000000b00067c82 */ /* 0x000fe40008000000 */
[----:B------:R-:W-:Y:S02]  /*19b0*/  UMOV UR4, UR12 ;  /* 0x0000000c00047c82 */ /* 0x000fe40008000000 */
[----:B------:R-:W-:Y:S01]  /*19c0*/  HGMMA.64x64x16.F32 R56, gdesc[UR4].tnspB, R56, gsb0 ;  /* 0x40e00000043879f0 */ /* 0x000fe20008000838 */
[----:B------:R-:W-:Y:S01]  /*19d0*/  UMOV UR5, 0x80000020 ;  /* 0x8000002000057882 */ /* 0x000fe20000000000 */
[----:B------:R-:W-:Y:S01]  /*19e0*/  UMOV UR4, UR13 ;  /* 0x0000000d00047c82 */ /* 0x000fe20008000000 */
[----:B------:R-:W-:-:S02]  /*19f0*/  WARPGROUP.DEPBAR.LE gsb0, 0x0 ;  /* 0x00008000000079c5 */ /* 0x000fc40000010000 */
[----:B------:R-:W-:-:S06]  /*1a00*/  WARPGROUP.ARRIVE ;  /* 0x00000000000079c5 */ /* 0x000fcc0000000000 */
[----:B------:R-:W-:Y:S01]  /*1a10*/  HGMMA.64x64x16.F32 R24, gdesc[UR4].tnspB, R24, gsb0 ;  /* 0x40e00000041879f0 */ /* 0x000fe20008000818 */
        /* <DEDUP_REMOVED lines=15> */
[----:B------:R-:W-:Y:S01]  /*1b10*/  BPT.TRAP 0x1 ;  /* 0x000000040000795c */ /* 0x000fe20000300000 */
.L_x_24:
[----:B------:R-:W-:Y:S01]  /*1b20*/  ULEA UR4, UR10, UR14, 0x3 ;  /* 0x0000000e0a047291 */ /* 0x000fe2000f8e183f */
[----:B------:R-:W-:-:S03]  /*1b30*/  ISETP.GT.U32.AND P1, PT, R18, 0x1, PT ;  /* 0x000000011200780c */ /* 0x000fc60003f24070 */
[----:B------:R-:W-:-:S04]  /*1b40*/  UIADD3 UR4, UR4, 0x58, URZ ;  /* 0x0000005804047890 */ /* 0x000fc8000fffe03f */
[----:B------:R-:W-:-:S09]  /*1b50*/  UPRMT UR4, URZ, 0x654, UR4 ;  /* 0x000006543f047896 */ /* 0x000fd20008000004 */
[----:B------:R-:W-:Y:S01]  /*1b60*/  SYNCS.ARRIVE.TRANS64.RED.A1T0 RZ, [UR4], RZ ;  /* 0x000000ffffff79a7 */ /* 0x000fe20008100404 */
[----:B------:R-:W-:Y:S05]  /*1b70*/  @P1 BRA `(.L_x_25) ;  /* 0x0000000000041947 */ /* 0x000fea0003800000 */
[----:B------:R-:W-:Y:S01]  /*1b80*/  BPT.TRAP 0x1 ;  /* 0x000000040000795c */ /* 0x000fe20000300000 */
.L_x_25:
[----:B------:R-:W-:Y:S01]  /*1b90*/  UIADD3 UR9, UR9, 0x1, URZ ;  /* 0x0000000109097890 */ /* 0x000fe2000fffe03f */
[C---:B------:R-:W-:Y:S01]  /*1ba0*/  ISETP.GT.AND P1, PT, R0.reuse, 0x1, PT ;  /* 0x000000010000780c */ /* 0x040fe20003f24270 */
[----:B------:R-:W-:Y:S01]  /*1bb0*/  UIADD3 UR10, UR10, 0x1, URZ ;  /* 0x000000010a0a7890 */ /* 0x000fe2000fffe03f */
[----:B------:R-:W-:Y:S01]  /*1bc0*/  VIADD R0, R0, 0xffffffff ;  /* 0xffffffff00007836 */ /* 0x000fe20000000000 */
[----:B------:R-:W-:Y:S02]  /*1bd0*/  UISETP.NE.AND UP0, UPT, UR9, 0xb, UPT ;  /* 0x0000000b0900788c */ /* 0x000fe4000bf05270 */
[----:B------:R-:W-:Y:S02]  /*1be0*/  UISETP.NE.AND UP1, UPT, UR10, 0xb, UPT ;  /* 0x0000000b0a00788c */ /* 0x000fe4000bf25270 */
[----:B------:R-:W-:Y:S02]  /*1bf0*/  USEL UR4, URZ, 0x1, UP0 ;  /* 0x000000013f047887 */ /* 0x000fe40008000000 */
[----:B------:R-:W-:-:S02]  /*1c00*/  USEL UR9, UR9, URZ, UP0 ;  /* 0x0000003f09097287 */ /* 0x000fc40008000000 */
[----:B------:R-:W-:Y:S02]  /*1c10*/  USEL UR10, UR10, URZ, UP1 ;  /* 0x0000003f0a0a7287 */ /* 0x000fe40008800000 */
[----:B------:R-:W-:Y:S01]  /*1c20*/  LOP3.LUT R5, R5, UR4, RZ, 0x3c, !PT ;  /* 0x0000000405057c12 */ /* 0x000fe2000f8e3cff */
[----:B------:R-:W-:Y:S09]  /*1c30*/  @P1 BRA `(.L_x_26) ;  /* 0xfffffffc000c1947 */ /* 0x000ff2000383ffff */
.L_x_19:
[----:B01----:R-:W0:Y:S02]  /*1c40*/  LDC R0, c[0x0][0x28c] ;  /* 0x0000a300ff007b82 */ /* 0x003e240000000800 */
[----:B0-----:R-:W-:-:S13]  /*1c50*/  ISETP.GE.AND P1, PT, R0, 0x1, PT ;  /* 0x000000010000780c */ /* 0x001fda0003f26270 */
[----:B------:R-:W-:Y:S05]  /*1c60*/  @!P1 BRA `(.L_x_27) ;  /* 0x0000000000409947 */ /* 0x000fea0003800000 */
[----:B------:R-:W-:Y:S05]  /*1c70*/  @!P0 BRA `(.L_x_28) ;  /* 0x0000000000048947 */ /* 0x000fea0003800000 */
[----:B------:R-:W-:Y:S01]  /*1c80*/  BPT.TRAP 0x1 ;  /* 0x000000040000795c */ /* 0x000fe20000300000 */
.L_x_28:
[----:B------:R-:W0:Y:S01]  /*1c90*/  S2UR UR7, SR_CgaCtaId ;  /* 0x00000000000779c3 */ /* 0x000e220000008800 */
[----:B------:R-:W-:Y:S01]  /*1ca0*/  UIADD3 UR6, UR44, UR41, URZ ;  /* 0x000000292c067290 */ /* 0x000fe2000fffe03f */
[----:B------:R-:W-:-:S03]  /*1cb0*/  ISETP.GT.U32.AND P0, PT, R18, 0x1, PT ;  /* 0x000000011200780c */ /* 0x000fc60003f04070 */
[----:B------:R-:W-:-:S04]  /*1cc0*/  UIMAD.WIDE.U32 UR4, UR6, -0x45d1745d, URZ ;  /* 0xba2e8ba3060478a5 */ /* 0x000fc8000f8e003f */
[----:B------:R-:W-:-:S03]  /*1cd0*/  USHF.R.U32.HI UR4, URZ, 0x3, UR5 ;  /* 0x000000033f047899 */ /* 0x000fc60008011605 */
[----:B------:R-:W-:Y:S01]  /*1ce0*/  UMOV UR5, 0x400 ;  /* 0x0000040000057882 */ /* 0x000fe20000000000 */
[----:B------:R-:W-:Y:S02]  /*1cf0*/  UIMAD UR6, UR4, -0xb, UR6 ;  /* 0xfffffff5040678a4 */ /* 0x000fe4000f8e0206 */
[----:B0-----:R-:W-:-:S04]  /*1d00*/  ULEA UR5, UR7, UR5, 0x18 ;  /* 0x0000000507057291 */ /* 0x001fc8000f8ec03f */
[----:B------:R-:W-:-:S04]  /*1d10*/  ULEA UR6, UR6, UR5, 0x3 ;  /* 0x0000000506067291 */ /* 0x000fc8000f8e183f */
[----:B------:R-:W-:-:S04]  /*1d20*/  UIADD3 UR6, UR6, 0x58, URZ ;  /* 0x0000005806067890 */ /* 0x000fc8000fffe03f */
[----:B------:R-:W-:-:S09]  /*1d30*/  UPRMT UR6, URZ, 0x654, UR6 ;  /* 0x000006543f067896 */ /* 0x000fd20008000006 */
[----:B------:R-:W-:Y:S01]  /*1d40*/  SYNCS.ARRIVE.TRANS64.RED.A1T0 RZ, [UR6], RZ ;  /* 0x000000ffffff79a7 */ /* 0x000fe20008100406 */
[----:B------:R-:W-:Y:S05]  /*1d50*/  @P0 BRA `(.L_x_27) ;  /* 0x0000000000040947 */ /* 0x000fea0003800000 */
[----:B------:R-:W-:Y:S01]  /*1d60*/  BPT.TRAP 0x1 ;  /* 0x000000040000795c */ /* 0x000fe20000300000 */
.L_x_27:
[----:B------:R-:W-:Y:S01]  /*1d70*/  IMAD.SHL.U32 R3, R100, 0x40, RZ ;  /* 0x0000004064037824 */ /* 0x000fe200078e00ff */
[----:B------:R-:W-:Y:S01]  /*1d80*/  UIADD3 UR41, UR43, UR41, URZ ;  /* 0x000000292b297290 */ /* 0x000fe2000fffe03f */
[----:B------:R-:W-:Y:S01]  /*1d90*/  SHF.R.S32.HI R21, RZ, 0x1f, R19 ;  /* 0x0000001fff157819 */ /* 0x000fe20000011413 */
[----:B------:R-:W-:Y:S01]  /*1da0*/  ULDC UR7, c[0x0][0x288] ;  /* 0x0000a20000077ab9 */ /* 0x000fe20000000800 */
[----:B------:R-:W-:Y:S01]  /*1db0*/  IMAD.SHL.U32 R6, R107, 0x100, RZ ;  /* 0x000001006b067824 */ /* 0x000fe200078e00ff */
[C---:B------:R-:W-:Y:S01]  /*1dc0*/  LOP3.LUT R8, R3.reuse, 0x6, R96, 0xf8, !PT ;  /* 0x0000000603087812 */ /* 0x040fe200078ef860 */
[----:B------:R-:W-:Y:S01]  /*1dd0*/  UISETP.GT.U32.AND UP0, UPT, UR41, 0xa, UPT ;  /* 0x0000000a2900788c */ /* 0x000fe2000bf04070 */
[----:B------:R-:W-:Y:S01]  /*1de0*/  ISETP.GE.AND P0, PT, R3, UR7, PT ;  /* 0x0000000703007c0c */ /* 0x000fe2000bf06270 */
[----:B------:R-:W-:Y:S01]  /*1df0*/  ULDC.64 UR4, c[0x0][0x5d0] ;  /* 0x0001740000047ab9 */ /* 0x000fe20000000a00 */
[----:B------:R-:W-:Y:S01]  /*1e00*/  SHF.R.S32.HI R9, RZ, 0x1f, R8 ;  /* 0x0000001fff097819 */ /* 0x000fe20000011408 */
[----:B------:R-:W-:Y:S01]  /*1e10*/  ULDC UR10, c[0x0][0x284] ;  /* 0x0000a100000a7ab9 */ /* 0x000fe20000000800 */
[----:B------:R-:W-:Y:S01]  /*1e20*/  IMAD R0, R21, UR4, RZ ;  /* 0x0000000415007c24 */ /* 0x000fe2000f8e02ff */
[----:B------:R-:W-:Y:S01]  /*1e30*/  UISETP.LT.U32.AND UP0, UPT, UR43, 0xb, UP0 ;  /* 0x0000000b2b00788c */ /* 0x000fe20008701070 */
[----:B------:R-:W-:Y:S01]  /*1e40*/  ISETP.GE.OR P0, PT, R6, UR10, P0 ;  /* 0x0000000a06007c0c */ /* 0x000fe20008706670 */
[----:B------:R-:W-:Y:S01]  /*1e50*/  UISETP.GE.U32.AND UP1, UPT, UR43, 0xb, UPT ;  /* 0x0000000b2b00788c */ /* 0x000fe2000bf26070 */
[C---:B------:R-:W-:Y:S01]  /*1e60*/  IMAD R7, R19.reuse, UR5, R0 ;  /* 0x0000000513077c24 */ /* 0x040fe2000f8e0200 */
[----:B------:R-:W-:Y:S01]  /*1e70*/  USEL UR6, URZ, 0x1, !UP0 ;  /* 0x000000013f067887 */ /* 0x000fe2000c000000 */
[----:B------:R-:W-:Y:S01]  /*1e80*/  IMAD.WIDE.U32 R4, R19, UR4, R8 ;  /* 0x0000000413047c25 */ /* 0x000fe2000f8e0008 */
[----:B------:R-:W-:Y:S01]  /*1e90*/  UIMAD.WIDE.U32 UR4, UR41, -0x45d1745d, URZ ;  /* 0xba2e8ba3290478a5 */ /* 0x000fe2000f8e003f */
[----:B------:R-:W-:-:S02]  /*1ea0*/  ULDC.64 UR8, c[0x0][0x5c8] ;  /* 0x0001720000087ab9 */ /* 0x000fc40000000a00 */
[----:B------:R-:W-:Y:S01]  /*1eb0*/  IMAD.WIDE R106, R107, 0x100, R22 ;  /* 0x000001006b6a7825 */ /* 0x000fe200078e0216 */
[----:B------:R-:W-:Y:S02]  /*1ec0*/  USHF.R.U32.HI UR4, URZ, 0x3, UR5 ;  /* 0x000000033f047899 */ /* 0x000fe40008011605 */
[----:B------:R-:W-:Y:S01]  /*1ed0*/  ULOP3.LUT UR40, UR40, UR6, URZ, 0x3c, !UPT ;  /* 0x0000000628287292 */ /* 0x000fe2000f8e3c3f */
[----:B------:R-:W-:Y:S01]  /*1ee0*/  IMAD R11, R107, UR8, RZ ;  /* 0x000000086b0b7c24 */ /* 0x000fe2000f8e02ff */
[----:B------:R-:W-:Y:S01]  /*1ef0*/  UIMAD UR41, UR4, -0xb, UR41 ;  /* 0xfffffff5042978a4 */ /* 0x000fe2000f8e0229 */
[----:B------:R-:W-:Y:S01]  /*1f00*/  IMAD.IADD R5, R5, 0x1, R7 ;  /* 0x0000000105057824 */ /* 0x000fe200078e0207 */
[----:B------:R-:W-:Y:S01]  /*1f10*/  @UP1 ULOP3.LUT UR40, UR40, 0x1, UR4, 0x78, !UPT ;  /* 0x0000000128281892 */ /* 0x000fe2000f8e7804 */
[C---:B------:R-:W-:Y:S02]  /*1f20*/  IMAD R11, R106.reuse, UR9, R11 ;  /* 0x000000096a0b7c24 */ /* 0x040fe4000f8e020b */
[----:B------:R-:W-:-:S04]  /*1f30*/  IMAD.WIDE.U32 R110, R106, UR8, R4 ;  /* 0x000000086a6e7c25 */ /* 0x000fc8000f8e0004 */
[----:B------:R-:W-:Y:S01]  /*1f40*/  IMAD.MOV.U32 R0, RZ, RZ, -0x1 ;  /* 0xffffffffff007424 */ /* 0x000fe200078e00ff */
[----:B------:R-:W-:Y:S06]  /*1f50*/  @P0 BRA `(.L_x_29) ;  /* 0x0000004c00000947 */ /* 0x000fec0003800000 */
[----:B-----5:R-:W-:Y:S01]  /*1f60*/  FSETP.NEU.AND P1, PT, R89, RZ, PT ;  /* 0x000000ff5900720b */ /* 0x020fe20003f2d000 */
[----:B------:R-:W-:Y:S01]  /*1f70*/  IMAD.IADD R4, R90, 0x1, -R3 ;  /* 0x000000015a047824 */ /* 0x000fe200078e0a03 */
[----:B------:R-:W-:Y:S01]  /*1f80*/  BSSY B0, `(.L_x_29) ;  /* 0x00004bd000007945 */ /* 0x000fe20003800000 */
[----:B------:R-:W-:Y:S02]  /*1f90*/  IMAD.IADD R3, R99, 0x1, -R6 ;  /* 0x0000000163037824 */ /* 0x000fe400078e0a06 */
[----:B------:R-:W-:Y:S01]  /*1fa0*/  IMAD.IADD R103, R111, 0x1, R11 ;  /* 0x000000016f677824 */ /* 0x000fe200078e020b */
[----:B------:R-:W-:-:S04]  /*1fb0*/  ISETP.GT.AND P6, PT, R4, RZ, PT ;  /* 0x000000ff0400720c */ /* 0x000fc80003fc4270 */
[----:B------:R-:W-:-:S03]  /*1fc0*/  ISETP.GT.AND P0, PT, R3, RZ, P6 ;  /* 0x000000ff0300720c */ /* 0x000fc60003704270 */
[----:B------:R-:W-:Y:S10]  /*1fd0*/  @!P1 BRA `(.L_x_30) ;  /* 0x0000003400709947 */ /* 0x000ff40003800000 */
[----:B------:R-:W0:Y:S01]  /*1fe0*/  LDC.64 R14, c[0x0][0x5b8] ;  /* 0x00016e00ff0e7b82 */ /* 0x000e220000000a00 */
[----:B------:R-:W-:-:S07]  /*1ff0*/  ULDC.64 UR4, c[0x0][0x5c0] ;  /* 0x0001700000047ab9 */ /* 0x000fce0000000a00 */
[----:B------:R-:W1:Y:S08]  /*2000*/  LDC.64 R104, c[0x0][0x5b0] ;  /* 0x00016c00ff687b82 */ /* 0x000e700000000a00 */
[----:B------:R-:W2:Y:S01]  /*2010*/  LDC.64 R12, c[0x0][0x5a8] ;  /* 0x00016a00ff0c7b82 */ /* 0x000ea20000000a00 */
[-C--:B0-----:R-:W-:Y:S02]  /*2020*/  IMAD R6, R21, R14.reuse, RZ ;  /* 0x0000000e15067224 */ /* 0x081fe400078e02ff */
[----:B------:R-:W-:-:S04]  /*2030*/  IMAD.WIDE.U32 R20, R19, R14, R8 ;  /* 0x0000000e13147225 */ /* 0x000fc800078e0008 */
[----:B------:R-:W-:Y:S02]  /*2040*/  IMAD R113, R19, R15, R6 ;  /* 0x0000000f13717224 */ /* 0x000fe400078e0206 */
[-C--:B-1----:R-:W-:Y:S02]  /*2050*/  IMAD R5, R107, R104.reuse, RZ ;  /* 0x000000686b057224 */ /* 0x082fe400078e02ff */
[----:B------:R-:W-:Y:S02]  /*2060*/  IMAD.IADD R101, R21, 0x1, R113 ;  /* 0x0000000115657824 */ /* 0x000fe400078e0271 */
[----:B------:R-:W-:Y:S02]  /*2070*/  IMAD.MOV.U32 R100, RZ, RZ, R20 ;  /* 0x000000ffff647224 */ /* 0x000fe400078e0014 */
[C---:B------:R-:W-:Y:S02]  /*2080*/  IMAD R117, R106.reuse, R105, R5 ;  /* 0x000000696a757224 */ /* 0x040fe400078e0205 */
[----:B------:R-:W-:-:S04]  /*2090*/  IMAD.WIDE.U32 R6, R106, R104, R100 ;  /* 0x000000686a067225 */ /* 0x000fc800078e0064 */
[----:B------:R-:W-:Y:S01]  /*20a0*/  IMAD.IADD R5, R7, 0x1, R117 ;  /* 0x0000000107057824 */ /* 0x000fe200078e0275 */
[----:B--2---:R-:W-:-:S04]  /*20b0*/  LEA R10, P1, R6, R12, 0x1 ;  /* 0x0000000c060a7211 */ /* 0x004fc800078208ff */
[----:B------:R-:W-:-:S05]  /*20c0*/  LEA.HI.X R11, R6, R13, R5, 0x1, P1 ;  /* 0x0000000d060b7211 */ /* 0x000fca00008f0c05 */
[----:B------:R-:W2:Y:S01]  /*20d0*/  @P0 LDG.E.LTC128B.U16 R5, desc[UR38][R10.64] ;  /* 0x000000260a050981 */ /* 0x000ea2000c1e1520 */
[----:B------:R-:W-:Y:S01]  /*20e0*/  ISETP.GT.AND P4, PT, R4, 0x1, PT ;  /* 0x000000010400780c */ /* 0x000fe20003f84270 */
[----:B------:R-:W-:Y:S01]  /*20f0*/  IMAD.WIDE.U32 R6, R106, R104, R8 ;  /* 0x000000686a067225 */ /* 0x000fe200078e0008 */
[----:B------:R-:W-:Y:S01]  /*2100*/  BSSY B1, `(.L_x_31) ;  /* 0x0000013000017945 */ /* 0x000fe20003800000 */
[----:B------:R-:W-:Y:S02]  /*2110*/  SHF.L.U64.HI R111, R104, 0x3, R105 ;  /* 0x00000003686f7819 */ /* 0x000fe40000010269 */
[----:B------:R-:W-:Y:S01]  /*2120*/  IMAD.IADD R7, R117, 0x1, R7 ;  /* 0x0000000175077824 */ /* 0x000fe200078e0207 */
[----:B------:R-:W-:Y:S01]  /*2130*/  P2R R116, PR, RZ, 0x10 ;  /* 0x00000010ff747803 */ /* 0x000fe20000000000 */
[----:B------:R-:W-:-:S04]  /*2140*/  IMAD.WIDE.U32 R108, R19, R14, R6 ;  /* 0x0000000e136c7225 */ /* 0x000fc800078e0006 */
[----:B------:R-:W-:Y:S01]  /*2150*/  IMAD.IADD R7, R113, 0x1, R109 ;  /* 0x0000000171077824 */ /* 0x000fe200078e026d */
[----:B------:R-:W-:-:S04]  /*2160*/  LEA R6, P2, R108, R12, 0x1 ;  /* 0x0000000c6c067211 */ /* 0x000fc800078408ff */
[----:B------:R-:W-:Y:S01]  /*2170*/  LEA.HI.X R7, R108, R13, R7, 0x1, P2 ;  /* 0x0000000d6c077211 */ /* 0x000fe200010f0c07 */
[----:B--2---:R-:W-:-:S05]  /*2180*/  HADD2.F32 R102, -RZ, R5.H0_H0 ;  /* 0x20000005ff667230 */ /* 0x004fca0000004100 */
[----:B------:R-:W-:Y:S01]  /*2190*/  FMUL R15, R102, R89 ;  /* 0x00000059660f7220 */ /* 0x000fe20000400000 */
[----:B------:R-:W-:-:S03]  /*21a0*/  LEA R102, P1, R110, UR4, 0x1 ;  /* 0x000000046e667c11 */ /* 0x000fc6000f8208ff */
[----:B------:R-:W-:Y:S01]  /*21b0*/  FFMA R15, R56, R88, R15 ;  /* 0x00000058380f7223 */ /* 0x000fe2000000000f */
[----:B------:R-:W-:Y:S01]  /*21c0*/  LEA.HI.X R103, R110, UR5, R103, 0x1, P1 ;  /* 0x000000056e677c11 */ /* 0x000fe200088f0c67 */
[----:B------:R-:W-:Y:S01]  /*21d0*/  IMAD.SHL.U32 R110, R104, 0x8, RZ ;  /* 0x00000008686e7824 */ /* 0x000fe200078e00ff */
[----:B------:R-:W-:Y:S02]  /*21e0*/  ISETP.GT.AND P1, PT, R3, RZ, P4 ;  /* 0x000000ff0300720c */ /* 0x000fe40002724270 */
[----:B------:R-:W-:-:S05]  /*21f0*/  F2FP.F16.F32.PACK_AB R15, RZ, R15 ;  /* 0x0000000fff0f723e */ /* 0x000fca00000000ff */
[----:B------:R0:W-:Y:S06]  /*2200*/  @P0 STG.E.U16 desc[UR38][R102.64], R15 ;  /* 0x0000000f66000986 */ /* 0x0001ec000c101526 */
[----:B------:R-:W-:Y:S05]  /*2210*/  @!P1 BRA `(.L_x_32) ;  /* 0x0000000000049947 */ /* 0x000fea0003800000 */
[----:B------:R1:W5:Y:S02]  /*2220*/  LDG.E.LTC128B.U16 R5, desc[UR38][R6.64+0x2] ;  /* 0x0000022606057981 */ /* 0x000364000c1e1520 */
.L_x_32:
[----:B------:R-:W-:Y:S05]  /*2230*/  BSYNC B1 ;  /* 0x0000000000017941 */ /* 0x000fea0003800000 */
.L_x_31:
[----:B-----5:R-:W-:Y:S01]  /*2240*/  HADD2.F32 R10, -RZ, R5.H0_H0 ;  /* 0x20000005ff0a7230 */ /* 0x020fe20000004100 */
[----:B------:R-:W-:Y:S01]  /*2250*/  ISETP.GT.AND P0, PT, R3, 0x8, P6 ;  /* 0x000000080300780c */ /* 0x000fe20003704270 */
[----:B------:R-:W-:Y:S01]  /*2260*/  IMAD.WIDE.U32 R114, R106, R104, R110 ;  /* 0x000000686a727225 */ /* 0x000fe200078e006e */
[----:B0-----:R-:W-:-:S03]  /*2270*/  PRMT R15, R5, 0x7610, R15 ;  /* 0x00007610050f7816 */ /* 0x001fc6000000000f */
[----:B------:R-:W-:Y:S01]  /*2280*/  FMUL R10, R10, R89 ;  /* 0x000000590a0a7220 */ /* 0x000fe20000400000 */
[----:B------:R-:W-:Y:S01]  /*2290*/  IMAD.IADD R117, R117, 0x1, R115 ;  /* 0x0000000175757824 */ /* 0x000fe200078e0273 */
[----:B------:R-:W-:Y:S02]  /*22a0*/  IADD3 R11, P2, R20, R114, RZ ;  /* 0x00000072140b7210 */ /* 0x000fe40007f5e0ff */
[----:B------:R-:W-:-:S03]  /*22b0*/  FFMA R57, R57, R88, R10 ;  /* 0x0000005839397223 */ /* 0x000fc6000000000a */
[----:B------:R-:W-:Y:S01]  /*22c0*/  IMAD.X R56, R117, 0x1, R101, P2 ;  /* 0x0000000175387824 */ /* 0x000fe200010e0665 */
[C---:B------:R-:W-:Y:S02]  /*22d0*/  LEA R10, P2, R11.reuse, R12, 0x1 ;  /* 0x0000000c0b0a7211 */ /* 0x040fe400078408ff */
[----:B------:R-:W-:Y:S02]  /*22e0*/  F2FP.F16.F32.PACK_AB R57, RZ, R57 ;  /* 0x00000039ff39723e */ /* 0x000fe400000000ff */
[----:B------:R-:W-:Y:S01]  /*22f0*/  LEA.HI.X R11, R11, R13, R56, 0x1, P2 ;  /* 0x0000000d0b0b7211 */ /* 0x000fe200010f0c38 */
[----:B------:R-:W-:Y:S01]  /*2300*/  @P1 IMAD.MOV.U32 R56, RZ, RZ, R102 ;  /* 0x000000ffff381224 */ /* 0x000fe200078e0066 */
[----:B------:R-:W-:Y:S01]  /*2310*/  PRMT R109, R57, 0x7610, R109 ;  /* 0x00007610396d7816 */ /* 0x000fe2000000006d */
[----:B------:R-:W-:-:S05]  /*2320*/  @P1 IMAD.MOV.U32 R57, RZ, RZ, R103 ;  /* 0x000000ffff391224 */ /* 0x000fca00078e0067 */
[----:B------:R0:W-:Y:S04]  /*2330*/  @P1 STG.E.U16 desc[UR38][R56.64+0x2], R109 ;  /* 0x0000026d38001986 */ /* 0x0001e8000c101526 */
[----:B------:R-:W2:Y:S01]  /*2340*/  @P0 LDG.E.LTC128B.U16 R15, desc[UR38][R10.64] ;  /* 0x000000260a0f0981 */ /* 0x000ea2000c1e1520 */
[----:B------:R-:W-:Y:S01]  /*2350*/  IADD3 R114, P1, R8, R114, RZ ;  /* 0x0000007208727210 */ /* 0x000fe20007f3e0ff */
[----:B------:R-:W-:Y:S01]  /*2360*/  BSSY B1, `(.L_x_33) ;  /* 0x0000012000017945 */ /* 0x000fe20003800000 */
[----:B------:R-:W-:-:S03]  /*2370*/  SHF.L.U64.HI R119, R94, 0x1, R93 ;  /* 0x000000015e777819 */ /* 0x000fc6000001025d */
[----:B------:R-:W-:Y:S01]  /*2380*/  IMAD.X R115, R9, 0x1, R117, P1 ;  /* 0x0000000109737824 */ /* 0x000fe200008e0675 */
[----:B------:R-:W-:Y:S01]  /*2390*/  ISETP.GT.AND P1, PT, R3, 0x8, P4 ;  /* 0x000000080300780c */ /* 0x000fe20002724270 */
[----:B------:R-:W-:Y:S02]  /*23a0*/  IMAD.SHL.U32 R117, R94, 0x2, RZ ;  /* 0x000000025e757824 */ /* 0x000fe400078e00ff */
[----:B------:R-:W-:-:S04]  /*23b0*/  IMAD.WIDE.U32 R114, R19, R14, R114 ;  /* 0x0000000e13727225 */ /* 0x000fc800078e0072 */
[----:B0-----:R-:W-:Y:S01]  /*23c0*/  IMAD.IADD R57, R113, 0x1, R115 ;  /* 0x0000000171397824 */ /* 0x001fe200078e0273 */
[----:B------:R-:W-:-:S04]  /*23d0*/  LEA R56, P3, R114, R12, 0x1 ;  /* 0x0000000c72387211 */ /* 0x000fc800078608ff */
[----:B------:R-:W-:Y:S01]  /*23e0*/  LEA.HI.X R57, R114, R13, R57, 0x1, P3 ;  /* 0x0000000d72397211 */ /* 0x000fe200018f0c39 */
[----:B--2---:R-:W-:-:S05]  /*23f0*/  HADD2.F32 R108, -RZ, R15.H0_H0 ;  /* 0x2000000fff6c7230 */ /* 0x004fca0000004100 */
[----:B------:R-:W-:Y:S01]  /*2400*/  FMUL R5, R108, R89 ;  /* 0x000000596c057220 */ /* 0x000fe20000400000 */
[----:B------:R-:W-:-:S03]  /*2410*/  IADD3 R108, P2, R117, R102, RZ ;  /* 0x00000066756c7210 */ /* 0x000fc60007f5e0ff */
[----:B------:R-:W-:Y:S02]  /*2420*/  FFMA R5, R58, R88, R5 ;  /* 0x000000583a057223 */ /* 0x000fe40000000005 */
[----:B------:R-:W-:-:S03]  /*2430*/  IMAD.X R109, R119, 0x1, R103, P2 ;  /* 0x00000001776d7824 */ /* 0x000fc600010e0667 */
[----:B------:R-:W-:-:S05]  /*2440*/  F2FP.F16.F32.PACK_AB R5, RZ, R5 ;  /* 0x00000005ff05723e */ /* 0x000fca00000000ff */
[----:B------:R0:W-:Y:S01]  /*2450*/  @P0 STG.E.U16 desc[UR38][R108.64], R5 ;  /* 0x000000056c000986 */ /* 0x0001e2000c101526 */
[----:B------:R-:W-:Y:S05]  /*2460*/  @!P1 BRA `(.L_x_34) ;  /* 0x0000000000049947 */ /* 0x000fea0003800000 */
[----:B------:R2:W5:Y:S02]  /*2470*/  LDG.E.LTC128B.U16 R15, desc[UR38][R56.64+0x2] ;  /* 0x00000226380f7981 */ /* 0x000564000c1e1520 */
.L_x_34:
[----:B------:R-:W-:Y:S05]  /*2480*/  BSYNC B1 ;  /* 0x0000000000017941 */ /* 0x000fea0003800000 */
.L_x_33:
[----:B-----5:R-:W-:Y:S01]  /*2490*/  HADD2.F32 R10, -RZ, R15.H0_H0 ;  /* 0x2000000fff0a7230 */ /* 0x020fe20000004100 */
[----:B------:R-:W-:Y:S01]  /*24a0*/  ISETP.GT.AND P4, PT, R4, 0x8, PT ;  /* 0x000000080400780c */ /* 0x000fe20003f84270 */
[----:B------:R-:W-:Y:S01]  /*24b0*/  IMAD.MOV.U32 R58, RZ, RZ, R108 ;  /* 0x000000ffff3a7224 */ /* 0x000fe200078e006c */
[----:B------:R-:W-:Y:S01]  /*24c0*/  BSSY B1, `(.L_x_35) ;  /* 0x000000b000017945 */ /* 0x000fe20003800000 */
[----:B------:R-:W-:Y:S01]  /*24d0*/  PRMT R114, R15, 0x7610, R114 ;  /* 0x000076100f727816 */ /* 0x000fe20000000072 */
[----:B------:R-:W-:Y:S01]  /*24e0*/  FMUL R10, R10, R89 ;  /* 0x000000590a0a7220 */ /* 0x000fe20000400000 */
[----:B------:R-:W-:Y:S02]  /*24f0*/  ISETP.GT.AND P0, PT, R3, RZ, P4 ;  /* 0x000000ff0300720c */ /* 0x000fe40002704270 */
[----:B------:R-:W-:Y:S01]  /*2500*/  P2R R115, PR, RZ, 0x10 ;  /* 0x00000010ff737803 */ /* 0x000fe20000000000 */
[----:B------:R-:W-:Y:S01]  /*2510*/  FFMA R10, R59, R88, R10 ;  /* 0x000000583b0a7223 */ /* 0x000fe2000000000a */
[----:B------:R-:W-:-:S04]  /*2520*/  IMAD.MOV.U32 R59, RZ, RZ, R109 ;  /* 0x000000ffff3b7224 */ /* 0x000fc800078e006d */
[----:B------:R-:W-:-:S05]  /*2530*/  F2FP.F16.F32.PACK_AB R10, RZ, R10 ;  /* 0x0000000aff0a723e */ /* 0x000fca00000000ff */
[----:B------:R3:W-:Y:S01]  /*2540*/  @P1 STG.E.U16 desc[UR38][R58.64+0x2], R10 ;  /* 0x0000020a3a001986 */ /* 0x0007e2000c101526 */
[----:B------:R-:W-:Y:S05]  /*2550*/  @!P0 BRA `(.L_x_36) ;  /* 0x0000000000048947 */ /* 0x000fea0003800000 */
[----:B------:R4:W5:Y:S02]  /*2560*/  LDG.E.LTC128B.U16 R114, desc[UR38][R6.64+0x10] ;  /* 0x0000102606727981 */ /* 0x000964000c1e1520 */
.L_x_36:
[----:B------:R-:W-:Y:S05]  /*2570*/  BSYNC B1 ;  /* 0x0000000000017941 */ /* 0x000fea0003800000 */
.L_x_35:
[----:B---3-5:R-:W-:Y:S01]  /*2580*/  HADD2.F32 R10, -RZ, R114.H0_H0 ;  /* 0x20000072ff0a7230 */ /* 0x028fe20000004100 */
[C---:B0-----:R-:W-:Y:S01]  /*2590*/  SHF.L.U64.HI R5, R95.reuse, 0x1, R92 ;  /* 0x000000015f057819 */ /* 0x041fe2000001025c */
[----:B------:R-:W-:Y:S01]  /*25a0*/  IMAD.SHL.U32 R15, R95, 0x2, RZ ;  /* 0x000000025f0f7824 */ /* 0x000fe200078e00ff */
[----:B------:R-:W-:Y:S01]  /*25b0*/  ISETP.GT.AND P3, PT, R4, 0x9, PT ;  /* 0x000000090400780c */ /* 0x000fe20003f64270 */
[----:B------:R-:W-:Y:S01]  /*25c0*/  BSSY B1, `(.L_x_37) ;  /* 0x000000b000017945 */ /* 0x000fe20003800000 */
[----:B------:R-:W-:Y:S02]  /*25d0*/  FMUL R11, R10, R89 ;  /* 0x000000590a0b7220 */ /* 0x000fe40000400000 */
[----:B------:R-:W-:Y:S02]  /*25e0*/  IADD3 R10, P1, P2, R15, R102, R117 ;  /* 0x000000660f0a7210 */ /* 0x000fe40007a3e075 */
[----:B------:R-:W-:Y:S01]  /*25f0*/  FFMA R60, R60, R88, R11 ;  /* 0x000000583c3c7223 */ /* 0x000fe2000000000b */
[----:B------:R-:W-:-:S02]  /*2600*/  P2R R117, PR, RZ, 0x8 ;  /* 0x00000008ff757803 */ /* 0x000fc40000000000 */
[----:B------:R-:W-:Y:S02]  /*2610*/  IADD3.X R11, R5, R103, R119, P1, P2 ;  /* 0x00000067050b7210 */ /* 0x000fe40000fe4477 */
[----:B------:R-:W-:Y:S02]  /*2620*/  F2FP.F16.F32.PACK_AB R60, RZ, R60 ;  /* 0x0000003cff3c723e */ /* 0x000fe400000000ff */
[----:B------:R-:W-:-:S03]  /*2630*/  ISETP.GT.AND P1, PT, R3, RZ, P3 ;  /* 0x000000ff0300720c */ /* 0x000fc60001f24270 */
[----:B------:R0:W-:Y:S10]  /*2640*/  @P0 STG.E.U16 desc[UR38][R102.64+0x10], R60 ;  /* 0x0000103c66000986 */ /* 0x0001f4000c101526 */
[----:B------:R-:W-:Y:S05]  /*2650*/  @!P1 BRA `(.L_x_38) ;  /* 0x0000000000049947 */ /* 0x000fea0003800000 */
[----:B------:R3:W5:Y:S02]  /*2660*/  LDG.E.LTC128B.U16 R114, desc[UR38][R6.64+0x12] ;  /* 0x0000122606727981 */ /* 0x000764000c1e1520 */
.L_x_38:
[----:B------:R-:W-:Y:S05]  /*2670*/  BSYNC B1 ;  /* 0x0000000000017941 */ /* 0x000fea0003800000 */
.L_x_37:
[----:B0----5:R-:W-:Y:S01]  /*2680*/  HADD2.F32 R60, -RZ, R114.H0_H0 ;  /* 0x20000072ff3c7230 */ /* 0x021fe20000004100 */
[----:B------:R-:W-:Y:S01]  /*2690*/  ISETP.GT.AND P0, PT, R3, 0x8, P4 ;  /* 0x000000080300780c */ /* 0x000fe20002704270 */
[----:B------:R-:W-:Y:S03]  /*26a0*/  BSSY B1, `(.L_x_39) ;  /* 0x000000a000017945 */ /* 0x000fe60003800000 */
[----:B------:R-:W-:-:S04]  /*26b0*/  FMUL R60, R60, R89 ;  /* 0x000000593c3c7220 */ /* 0x000fc80000400000 */
[----:B------:R-:W-:Y:S01]  /*26c0*/  FFMA R60, R61, R88, R60 ;  /* 0x000000583d3c7223 */ /* 0x000fe2000000003c */
[----:B------:R-:W-:-:S04]  /*26d0*/  @P1 IMAD.MOV.U32 R61, RZ, RZ, R103 ;  /* 0x000000ffff3d1224 */ /* 0x000fc800078e0067 */
[----:B------:R-:W-:-:S04]  /*26e0*/  F2FP.F16.F32.PACK_AB R60, RZ, R60 ;  /* 0x0000003cff3c723e */ /* 0x000fc800000000ff */
[----:B------:R-:W-:Y:S01]  /*26f0*/  PRMT R118, R60, 0x7610, R118 ;  /* 0x000076103c767816 */ /* 0x000fe20000000076 */
[----:B------:R-:W-:-:S05]  /*2700*/  @P1 IMAD.MOV.U32 R60, RZ, RZ, R102 ;  /* 0x000000ffff3c1224 */ /* 0x000fca00078e0066 */
[----:B------:R0:W-:Y:S01]  /*2710*/  @P1 STG.E.U16 desc[UR38][R60.64+0x12], R118 ;  /* 0x000012763c001986 */ /* 0x0001e2000c101526 */
[----:B------:R-:W-:Y:S05]  /*2720*/  @!P0 BRA `(.L_x_40) ;  /* 0x0000000000048947 */ /* 0x000fea0003800000 */
[----:B------:R0:W5:Y:S02]  /*2730*/  LDG.E.LTC128B.U16 R114, desc[UR38][R56.64+0x10] ;  /* 0x0000102638727981 */ /* 0x000164000c1e1520 */
.L_x_40:
[----:B------:R-:W-:Y:S05]  /*2740*/  BSYNC B1 ;  /* 0x0000000000017941 */ /* 0x000fea0003800000 */
.L_x_39:
[----:B0----5:R-:W-:Y:S01]  /*2750*/  HADD2.F32 R60, -RZ, R114.H0_H0 ;  /* 0x20000072ff3c7230 */ /* 0x021fe20000004100 */
[----:B------:R-:W-:Y:S01]  /*2760*/  ISETP.GT.AND P1, PT, R3, 0x8, P3 ;  /* 0x000000080300780c */ /* 0x000fe20001f24270 */
[----:B------:R-:W-:Y:S03]  /*2770*/  BSSY B1, `(.L_x_41) ;  /* 0x0000007000017945 */ /* 0x000fe60003800000 */
[----:B------:R-:W-:-:S04]  /*2780*/  FMUL R61, R60, R89 ;  /* 0x000000593c3d7220 */ /* 0x000fc80000400000 */
[----:B------:R-:W-:-:S05]  /*2790*/  FFMA R61, R62, R88, R61 ;  /* 0x000000583e3d7223 */ /* 0x000fca000000003d */
[----:B------:R-:W-:-:S05]  /*27a0*/  F2FP.F16.F32.PACK_AB R61, RZ, R61 ;  /* 0x0000003dff3d723e */ /* 0x000fca00000000ff */
[----:B------:R0:W-:Y:S01]  /*27b0*/  @P0 STG.E.U16 desc[UR38][R58.64+0x10], R61 ;  /* 0x0000103d3a000986 */ /* 0x0001e2000c101526 */
[----:B------:R-:W-:Y:S05]  /*27c0*/  @!P1 BRA `(.L_x_42) ;  /* 0x0000000000049947 */ /* 0x000fea0003800000 */
[----:B------:R0:W5:Y:S02]  /*27d0*/  LDG.E.LTC128B.U16 R114, desc[UR38][R56.64+0x12] ;  /* 0x0000122638727981 */ /* 0x000164000c1e1520 */
.L_x_42:
[----:B------:R-:W-:Y:S05]  /*27e0*/  BSYNC B1 ;  /* 0x0000000000017941 */ /* 0x000fea0003800000 */
.L_x_41:
[----:B-----5:R-:W-:Y:S01]  /*27f0*/  HADD2.F32 R60, -RZ, R114.H0_H0 ;  /* 0x20000072ff3c7230 */ /* 0x020fe20000004100 */
[----:B------:R-:W-:Y:S01]  /*2800*/  IADD3 R121, P0, R106, 0x80, RZ ;  /* 0x000000806a797810 */ /* 0x000fe20007f1e0ff */
[----:B------:R-:W-:Y:S01]  /*2810*/  BSSY B1, `(.L_x_43) ;  /* 0x000000b000017945 */ /* 0x000fe20003800000 */
[----:B------:R-:W-:Y:S02]  /*2820*/  ISETP.GT.AND P2, PT, R4, 0x10, PT ;  /* 0x000000100400780c */ /* 0x000fe40003f44270 */
[----:B------:R-:W-:Y:S01]  /*2830*/  FMUL R60, R60, R89 ;  /* 0x000000593c3c7220 */ /* 0x000fe20000400000 */
[----:B------:R-:W-:Y:S01]  /*2840*/  IMAD.X R107, RZ, RZ, R107, P0 ;  /* 0x000000ffff6b7224 */ /* 0x000fe200000e066b */
[----:B------:R-:W-:Y:S02]  /*2850*/  ISETP.GT.AND P0, PT, R3, RZ, P2 ;  /* 0x000000ff0300720c */ /* 0x000fe40001704270 */
[----:B------:R-:W-:Y:S01]  /*2860*/  FFMA R60, R63, R88, R60 ;  /* 0x000000583f3c7223 */ /* 0x000fe2000000003c */
[----:B------:R-:W-:-:S04]  /*2870*/  P2R R118, PR, RZ, 0x4 ;  /* 0x00000004ff767803 */ /* 0x000fc80000000000 */
[----:B------:R-:W-:-:S05]  /*2880*/  F2FP.F16.F32.PACK_AB R60, RZ, R60 ;  /* 0x0000003cff3c723e */ /* 0x000fca00000000ff */
[----:B------:R0:W-:Y:S01]  /*2890*/  @P1 STG.E.U16 desc[UR38][R58.64+0x12], R60 ;  /* 0x0000123c3a001986 */ /* 0x0001e2000c101526 */
[----:B------:R-:W-:Y:S05]  /*28a0*/  @!P0 BRA `(.L_x_44) ;  /* 0x0000000000048947 */ /* 0x000fea0003800000 */
[----:B------:R0:W5:Y:S02]  /*28b0*/  LDG.E.LTC128B.U16 R114, desc[UR38][R6.64+0x20] ;  /* 0x0000202606727981 */ /* 0x000164000c1e1520 */
.L_x_44:
[----:B------:R-:W-:Y:S05]  /*28c0*/  BSYNC B1 ;  /* 0x0000000000017941 */ /* 0x000fea0003800000 */
.L_x_43:
[----:B0----5:R-:W-:Y:S01]  /*28d0*/  HADD2.F32 R60, -RZ, R114.H0_H0 ;  /* 0x20000072ff3c7230 */ /* 0x021fe20000004100 */
[----:B------:R-:W-:Y:S01]  /*28e0*/  ISETP.GT.AND P1, PT, R4, 0x11, PT ;  /* 0x000000110400780c */ /* 0x000fe20003f24270 */
[-C--:B------:R-:W-:Y:S01]  /*28f0*/  IMAD.WIDE.U32 R62, R121, R104.reuse, R8 ;  /* 0x00000068793e7225 */ /* 0x080fe200078e0008 */
[----:B------:R-:W-:Y:S03]  /*2900*/  BSSY B1, `(.L_x_45) ;  /* 0x0000021000017945 */ /* 0x000fe60003800000 */
[----:B------:R-:W-:Y:S01]  /*2910*/  FMUL R21, R60, R89 ;  /* 0x000000593c157220 */ /* 0x000fe20000400000 */
[----:B------:R-:W-:-:S03]  /*2920*/  IMAD R60, R107, R104, RZ ;  /* 0x000000686b3c7224 */ /* 0x000fc600078e02ff */
[----:B------:R-:W-:Y:S01]  /*2930*/  FFMA R21, R64, R88, R21 ;  /* 0x0000005840157223 */ /* 0x000fe20000000015 */
[C---:B------:R-:W-:Y:S02]  /*2940*/  IMAD R119, R121.reuse, R105, R60 ;  /* 0x0000006979777224 */ /* 0x040fe400078e023c */
[----:B------:R-:W-:Y:S02]  /*2950*/  IMAD.WIDE.U32 R60, R121, R104, R100 ;  /* 0x00000068793c7225 */ /* 0x000fe400078e0064 */
[----:B------:R-:W-:Y:S02]  /*2960*/  F2FP.F16.F32.PACK_AB R21, RZ, R21 ;  /* 0x00000015ff15723e */ /* 0x000fe400000000ff */
[----:B------:R-:W-:Y:S02]  /*2970*/  IMAD.IADD R63, R119, 0x1, R63 ;  /* 0x00000001773f7824 */ /* 0x000fe400078e023f */
[----:B------:R-:W-:Y:S01]  /*2980*/  PRMT R105, R21, 0x7610, R105 ;  /* 0x0000761015697816 */ /* 0x000fe20000000069 */
[----:B------:R-:W-:-:S02]  /*2990*/  IMAD.IADD R21, R61, 0x1, R119 ;  /* 0x000000013d157824 */ /* 0x000fc400078e0277 */
[----:B------:R-:W-:Y:S02]  /*29a0*/  IMAD.WIDE.U32 R106, R19, R14, R62 ;  /* 0x0000000e136a7225 */ /* 0x000fe400078e003e */
[----:B------:R0:W-:Y:S01]  /*29b0*/  @P0 STG.E.U16 desc[UR38][R102.64+0x20], R105 ;  /* 0x0000206966000986 */ /* 0x0001e2000c101526 */
[----:B------:R-:W-:-:S04]  /*29c0*/  LEA R62, P0, R60, R12, 0x1 ;  /* 0x0000000c3c3e7211 */ /* 0x000fc800078008ff */
[----:B------:R-:W-:Y:S01]  /*29d0*/  LEA.HI.X R63, R60, R13, R21, 0x1, P0 ;  /* 0x0000000d3c3f7211 */ /* 0x000fe200000f0c15 */
[----:B------:R-:W-:Y:S01]  /*29e0*/  IMAD.IADD R21, R113, 0x1, R107 ;  /* 0x0000000171157824 */ /* 0x000fe200078e026b */
[----:B------:R-:W-:-:S04]  /*29f0*/  LEA R60, P0, R106, R12, 0x1 ;  /* 0x0000000c6a3c7211 */ /* 0x000fc800078008ff */
[----:B------:R-:W-:Y:S01]  /*2a00*/  LEA.HI.X R61, R106, R13, R21, 0x1, P0 ;  /* 0x0000000d6a3d7211 */ /* 0x000fe200000f0c15 */
[----:B0-----:R-:W-:-:S04]  /*2a10*/  IMAD.WIDE.U32 R104, R121, R104, R110 ;  /* 0x0000006879687225 */ /* 0x001fc800078e006e */
[----:B------:R-:W-:Y:S01]  /*2a20*/  IMAD.IADD R119, R119, 0x1, R105 ;  /* 0x0000000177777824 */ /* 0x000fe200078e0269 */
[----:B------:R-:W-:-:S05]  /*2a30*/  IADD3 R64, P0, R20, R104, RZ ;  /* 0x0000006814407210 */ /* 0x000fca0007f1e0ff */
[----:B------:R-:W-:Y:S01]  /*2a40*/  IMAD.X R100, R119, 0x1, R101, P0 ;  /* 0x0000000177647824 */ /* 0x000fe200000e0665 */
[----:B------:R-:W-:-:S05]  /*2a50*/  IADD3 R20, P0, R8, R104, RZ ;  /* 0x0000006808147210 */ /* 0x000fca0007f1e0ff */
[----:B------:R-:W-:Y:S01]  /*2a60*/  IMAD.X R21, R9, 0x1, R119, P0 ;  /* 0x0000000109157824 */ /* 0x000fe200000e0677 */
[----:B------:R-:W-:Y:S01]  /*2a70*/  LEA R8, P0, R64, R12, 0x1 ;  /* 0x0000000c40087211 */ /* 0x000fe200078008ff */
[----:B------:R-:W-:-:S03]  /*2a80*/  IMAD.WIDE.U32 R20, R19, R14, R20 ;  /* 0x0000000e13147225 */ /* 0x000fc600078e0014 */
[----:B------:R-:W-:Y:S02]  /*2a90*/  LEA.HI.X R9, R64, R13, R100, 0x1, P0 ;  /* 0x0000000d40097211 */ /* 0x000fe400000f0c64 */
[----:B------:R-:W-:Y:S01]  /*2aa0*/  P2R R100, PR, RZ, 0x2 ;  /* 0x00000002ff647803 */ /* 0x000fe20000000000 */
[----:B------:R-:W-:Y:S01]  /*2ab0*/  IMAD.IADD R113, R113, 0x1, R21 ;  /* 0x0000000171717824 */ /* 0x000fe200078e0215 */
[----:B------:R-:W-:-:S04]  /*2ac0*/  LEA R12, P0, R20, R12, 0x1 ;  /* 0x0000000c140c7211 */ /* 0x000fc800078008ff */
[----:B------:R-:W-:Y:S02]  /*2ad0*/  LEA.HI.X R13, R20, R13, R113, 0x1, P0 ;  /* 0x0000000d140d7211 */ /* 0x000fe400000f0c71 */
[----:B------:R-:W-:-:S13]  /*2ae0*/  ISETP.GT.AND P0, PT, R3, RZ, P1 ;  /* 0x000000ff0300720c */ /* 0x000fda0000f04270 */
[----:B------:R-:W-:Y:S05]  /*2af0*/  @!P0 BRA `(.L_x_46) ;  /* 0x0000000000048947 */ /* 0x000fea0003800000 */
[----:B------:R0:W5:Y:S02]  /*2b00*/  LDG.E.LTC128B.U16 R114, desc[UR38][R6.64+0x22] ;  /* 0x0000222606727981 */ /* 0x000164000c1e1520 */
.L_x_46:
[----:B------:R-:W-:Y:S05]  /*2b10*/  BSYNC B1 ;  /* 0x0000000000017941 */ /* 0x000fea0003800000 */
.L_x_45:
[----:B-----5:R-:W-:Y:S01]  /*2b20*/  HADD2.F32 R14, -RZ, R114.H0_H0 ;  /* 0x20000072ff0e7230 */ /* 0x020fe20000004100 */
[----:B------:R-:W-:Y:S01]  /*2b30*/  BSSY B1, `(.L_x_47) ;  /* 0x000000a000017945 */ /* 0x000fe20003800000 */
[----:B------:R-:W-:Y:S02]  /*2b40*/  @P0 IMAD.MOV.U32 R20, RZ, RZ, R102 ;  /* 0x000000ffff140224 */ /* 0x000fe400078e0066 */
[----:B------:R-:W-:Y:S02]  /*2b50*/  @P0 IMAD.MOV.U32 R21, RZ, RZ, R103 ;  /* 0x000000ffff150224 */ /* 0x000fe400078e0067 */
[----:B------:R-:W-:-:S04]  /*2b60*/  FMUL R14, R14, R89 ;  /* 0x000000590e0e7220 */ /* 0x000fc80000400000 */
[----:B------:R-:W-:-:S05]  /*2b70*/  FFMA R14, R65, R88, R14 ;  /* 0x00000058410e7223 */ /* 0x000fca000000000e */
[----:B------:R-:W-:-:S05]  /*2b80*/  F2FP.F16.F32.PACK_AB R14, RZ, R14 ;  /* 0x0000000eff0e723e */ /* 0x000fca00000000ff */
[----:B------:R0:W-:Y:S01]  /*2b90*/  @P0 STG.E.U16 desc[UR38][R20.64+0x22], R14 ;  /* 0x0000220e14000986 */ /* 0x0001e2000c101526 */
[----:B------:R-:W-:-:S13]  /*2ba0*/  ISETP.GT.AND P0, PT, R3, 0x8, P2 ;  /* 0x000000080300780c */ /* 0x000fda0001704270 */
[----:B0-----:R-:W-:Y:S05]  /*2bb0*/  @!P0 BRA `(.L_x_48) ;  /* 0x0000000000048947 */ /* 0x001fea0003800000 */
[----:B------:R0:W5:Y:S02]  /*2bc0*/  LDG.E.LTC128B.U16 R114, desc[UR38][R56.64+0x20] ;  /* 0x0000202638727981 */ /* 0x000164000c1e1520 */
.L_x_48:
[----:B------:R-:W-:Y:S05]  /*2bd0*/  BSYNC B1 ;  /* 0x0000000000017941 */ /* 0x000fea0003800000 */
.L_x_47:
[----:B-----5:R-:W-:Y:S01]  /*2be0*/  HADD2.F32 R14, -RZ, R114.H0_H0 ;  /* 0x20000072ff0e7230 */ /* 0x020fe20000004100 */
[----:B------:R-:W-:Y:S04]  /*2bf0*/  BSSY B1, `(.L_x_49) ;  /* 0x0000008000017945 */ /* 0x000fe80003800000 */
[----:B------:R-:W-:-:S04]  /*2c00*/  FMUL R19, R14, R89 ;  /* 0x000000590e137220 */ /* 0x000fc80000400000 */
[----:B------:R-:W-:-:S05]  /*2c10*/  FFMA R19, R66, R88, R19 ;  /* 0x0000005842137223 */ /* 0x000fca0000000013 */
[----:B------:R-:W-:-:S05]  /*2c20*/  F2FP.F16.F32.PACK_AB R19, RZ, R19 ;  /* 0x00000013ff13723e */ /* 0x000fca00000000ff */
[----:B------:R0:W-:Y:S01]  /*2c30*/  @P0 STG.E.U16 desc[UR38][R58.64+0x20], R19 ;  /* 0x000020133a000986 */ /* 0x0001e2000c101526 */
[----:B------:R-:W-:-:S13]  /*2c40*/  ISETP.GT.AND P0, PT, R3, 0x8, P1 ;  /* 0x000000080300780c */ /* 0x000fda0000f04270 */
[----:B0-----:R-:W-:Y:S05]  /*2c50*/  @!P0 BRA `(.L_x_50) ;  /* 0x0000000000048947 */ /* 0x001fea0003800000 */
[----:B------:R0:W5:Y:S02]  /*2c60*/  LDG.E.LTC128B.U16 R114, desc[UR38][R56.64+0x22] ;  /* 0x0000222638727981 */ /* 0x000164000c1e1520 */
.L_x_50:
[----:B------:R-:W-:Y:S05]  /*2c70*/  BSYNC B1 ;  /* 0x0000000000017941 */ /* 0x000fea0003800000 */
.L_x_49:
[----:B-----5:R-:W-:Y:S01]  /*2c80*/  HADD2.F32 R14, -RZ, R114.H0_H0 ;  /* 0x20000072ff0e7230 */ /* 0x020fe20000004100 */
[----:B------:R-:W-:Y:S01]  /*2c90*/  ISETP.GT.AND P2, PT, R4, 0x18, PT ;  /* 0x000000180400780c */ /* 0x000fe20003f44270 */
[----:B------:R-:W-:Y:S03]  /*2ca0*/  BSSY B1, `(.L_x_51) ;  /* 0x0000009000017945 */ /* 0x000fe60003800000 */
[----:B------:R-:W-:Y:S01]  /*2cb0*/  FMUL R14, R14, R89 ;  /* 0x000000590e0e7220 */ /* 0x000fe20000400000 */
[----:B------:R-:W-:-:S03]  /*2cc0*/  P2R R101, PR, RZ, 0x4 ;  /* 0x00000004ff657803 */ /* 0x000fc60000000000 */
[----:B------:R-:W-:-:S05]  /*2cd0*/  FFMA R14, R67, R88, R14 ;  /* 0x00000058430e7223 */ /* 0x000fca000000000e */
[----:B------:R-:W-:-:S05]  /*2ce0*/  F2FP.F16.F32.PACK_AB R14, RZ, R14 ;  /* 0x0000000eff0e723e */ /* 0x000fca00000000ff */
[----:B------:R0:W-:Y:S01]  /*2cf0*/  @P0 STG.E.U16 desc[UR38][R58.64+0x22], R14 ;  /* 0x0000220e3a000986 */ /* 0x0001e2000c101526 */
[----:B------:R-:W-:-:S13]  /*2d00*/  ISETP.GT.AND P0, PT, R3, RZ, P2 ;  /* 0x000000ff0300720c */ /* 0x000fda0001704270 */
[----:B0-----:R-:W-:Y:S05]  /*2d10*/  @!P0 BRA `(.L_x_52) ;  /* 0x0000000000048947 */ /* 0x001fea0003800000 */
[----:B------:R0:W5:Y:S02]  /*2d20*/  LDG.E.LTC128B.U16 R114, desc[UR38][R6.64+0x30] ;  /* 0x0000302606727981 */ /* 0x000164000c1e1520 */
.L_x_52:
[----:B------:R-:W-:Y:S05]  /*2d30*/  BSYNC B1 ;  /* 0x0000000000017941 */ /* 0x000fea0003800000 */
.L_x_51:
[----:B-----5:R-:W-:Y:S01]  /*2d40*/  HADD2.F32 R14, -RZ, R114.H0_H0 ;  /* 0x20000072ff0e7230 */ /* 0x020fe20000004100 */
[----:B------:R-:W-:Y:S01]  /*2d50*/  ISETP.GT.AND P1, PT, R4, 0x19, PT ;  /* 0x000000190400780c */ /* 0x000fe20003f24270 */
[----:B------:R-:W-:Y:S01]  /*2d60*/  @P0 IMAD.MOV.U32 R20, RZ, RZ, R102 ;  /* 0x000000ffff140224 */ /* 0x000fe200078e0066 */
[----:B------:R-:W-:Y:S01]  /*2d70*/  BSSY B1, `(.L_x_53) ;  /* 0x000000a000017945 */ /* 0x000fe20003800000 */
[----:B------:R-:W-:Y:S02]  /*2d80*/  @P0 IMAD.MOV.U32 R21, RZ, RZ, R103 ;  /* 0x000000ffff150224 */ /* 0x000fe400078e0067 */
[----:B------:R-:W-:-:S04]  /*2d90*/  FMUL R19, R14, R89 ;  /* 0x000000590e137220 */ /* 0x000fc80000400000 */
[----:B------:R-:W-:Y:S01]  /*2da0*/  FFMA R19, R68, R88, R19 ;  /* 0x0000005844137223 */ /* 0x000fe20000000013 */
[----:B------:R-:W-:-:S04]  /*2db0*/  P2R R68, PR, RZ, 0x2 ;  /* 0x00000002ff447803 */ /* 0x000fc80000000000 */
[----:B------:R-:W-:-:S05]  /*2dc0*/  F2FP.F16.F32.PACK_AB R19, RZ, R19 ;  /* 0x00000013ff13723e */ /* 0x000fca00000000ff */
[----:B------:R0:W-:Y:S01]  /*2dd0*/  @P0 STG.E.U16 desc[UR38][R20.64+0x30], R19 ;  /* 0x0000301314000986 */ /* 0x0001e2000c101526 */
[----:B------:R-:W-:-:S13]  /*2de0*/  ISETP.GT.AND P0, PT, R3, RZ, P1 ;  /* 0x000000ff0300720c */ /* 0x000fda0000f04270 */
[----:B0-----:R-:W-:Y:S05]  /*2df0*/  @!P0 BRA `(.L_x_54) ;  /* 0x0000000000048947 */ /* 0x001fea0003800000 */
[----:B------:R0:W5:Y:S02]  /*2e00*/  LDG.E.LTC128B.U16 R114, desc[UR38][R6.64+0x32] ;  /* 0x0000322606727981 */ /* 0x000164000c1e1520 */
.L_x_54:
[----:B------:R-:W-:Y:S05]  /*2e10*/  BSYNC B1 ;  /* 0x0000000000017941 */ /* 0x000fea0003800000 */
.L_x_53:
        /* <DEDUP_REMOVED lines=11> */
.L_x_56:
[----:B------:R-:W-:Y:S05]  /*2ed0*/  BSYNC B1 ;  /* 0x0000000000017941 */ /* 0x000fea0003800000 */
.L_x_55:
        /* <DEDUP_REMOVED lines=9> */
.L_x_58:
[----:B------:R-:W-:Y:S05]  /*2f70*/  BSYNC B1 ;  /* 0x0000000000017941 */ /* 0x000fea0003800000 */
.L_x_57:
        /* <DEDUP_REMOVED lines=11> */
.L_x_60:
[----:B------:R-:W-:Y:S05]  /*3030*/  BSYNC B1 ;  /* 0x0000000000017941 */ /* 0x000fea0003800000 */
.L_x_59:
[----:B-----5:R-:W-:Y:S01]  /*3040*/  HADD2.F32 R14, -RZ, R114.H0_H0 ;  /* 0x20000072ff0e7230 */ /* 0x020fe20000004100 */
[----:B------:R-:W-:Y:S01]  /*3050*/  ISETP.GT.AND P1, PT, R4, 0x21, PT ;  /* 0x000000210400780c */ /* 0x000fe20003f24270 */
[----:B------:R-:W-:Y:S01]  /*3060*/  @P0 IMAD.MOV.U32 R20, RZ, RZ, R102 ;  /* 0x000000ffff140224 */ /* 0x000fe200078e0066 */
[----:B------:R-:W-:Y:S01]  /*3070*/  BSSY B1, `(.L_x_61) ;  /* 0x000000a000017945 */ /* 0x000fe20003800000 */
[----:B------:R-:W-:Y:S02]  /*3080*/  @P0 IMAD.MOV.U32 R21, RZ, RZ, R103 ;  /* 0x000000ffff150224 */ /* 0x000fe400078e0067 */
        /* <DEDUP_REMOVED lines=8> */
.L_x_62:
[----:B------:R-:W-:Y:S05]  /*3110*/  BSYNC B1 ;  /* 0x0000000000017941 */ /* 0x000fea0003800000 */
.L_x_61:
        /* <DEDUP_REMOVED lines=11> */
.L_x_64:
[----:B------:R-:W-:Y:S05]  /*31d0*/  BSYNC B1 ;  /* 0x0000000000017941 */ /* 0x000fea0003800000 */
.L_x_63:
        /* <DEDUP_REMOVED lines=9> */
.L_x_66:
[----:B------:R-:W-:Y:S05]  /*3270*/  BSYNC B1 ;  /* 0x0000000000017941 */ /* 0x000fea0003800000 */
.L_x_65:
        /* <DEDUP_REMOVED lines=11> */
.L_x_68:
[----:B------:R-:W-:Y:S05]  /*3330*/  BSYNC B1 ;  /* 0x0000000000017941 */ /* 0x000fea0003800000 */
.L_x_67:
        /* <DEDUP_REMOVED lines=13> */
.L_x_70:
[----:B------:R-:W-:Y:S05]  /*3410*/  BSYNC B1 ;  /* 0x0000000000017941 */ /* 0x000fea0003800000 */
.L_x_69:
        /* <DEDUP_REMOVED lines=11> */
.L_x_72:
[----:B------:R-:W-:Y:S05]  /*34d0*/  BSYNC B1 ;  /* 0x0000000000017941 */ /* 0x000fea0003800000 */
.L_x_71:
        /* <DEDUP_REMOVED lines=9> */
.L_x_74:
[----:B------:R-:W-:Y:S05]  /*3570*/  BSYNC B1 ;  /* 0x0000000000017941 */ /* 0x000fea0003800000 */
.L_x_73:
[----:B-----5:R-:W-:Y:S01]  /*3580*/  HADD2.F32 R14, -RZ, R114.H0_H0 ;  /* 0x20000072ff0e7230 */ /* 0x020fe20000004100 */
[----:B------:R-:W-:Y:S01]  /*3590*/  ISETP.GT.AND P3, PT, R4, 0x30, PT ;  /* 0x000000300400780c */ /* 0x000fe20003f64270 */
[----:B------:R-:W-:Y:S03]  /*35a0*/  BSSY B1, `(.L_x_75) ;  /* 0x0000008000017945 */ /* 0x000fe60003800000 */
[----:B------:R-:W-:-:S04]  /*35b0*/  FMUL R14, R14, R89 ;  /* 0x000000590e0e7220 */ /* 0x000fc80000400000 */
[----:B------:R-:W-:-:S05]  /*35c0*/  FFMA R14, R79, R88, R14 ;  /* 0x000000584f0e7223 */ /* 0x000fca000000000e */
[----:B------:R-:W-:-:S05]  /*35d0*/  F2FP.F16.F32.PACK_AB R14, RZ, R14 ;  /* 0x0000000eff0e723e */ /* 0x000fca00000000ff */
[----:B------:R0:W-:Y:S01]  /*35e0*/  @P0 STG.E.U16 desc[UR38][R58.64+0x52], R14 ;  /* 0x0000520e3a000986 */ /* 0x0001e2000c101526 */
[----:B------:R-:W-:-:S13]  /*35f0*/  ISETP.GT.AND P0, PT, R3, RZ, P3 ;  /* 0x000000ff0300720c */ /* 0x000fda0001f04270 */
[----:B0-----:R-:W-:Y:S05]  /*3600*/  @!P0 BRA `(.L_x_76) ;  /* 0x0000000000048947 */ /* 0x001fea0003800000 */
[----:B------:R0:W5:Y:S02]  /*3610*/  LDG.E.LTC128B.U16 R114, desc[UR38][R6.64+0x60] ;  /* 0x0000602606727981 */ /* 0x000164000c1e1520 */
.L_x_76:
[----:B------:R-:W-:Y:S05]  /*3620*/  BSYNC B1 ;  /* 0x0000000000017941 */ /* 0x000fea0003800000 */
.L_x_75:
[----:B-----5:R-:W-:Y:S01]  /*3630*/  HADD2.F32 R14, -RZ, R114.H0_H0 ;  /* 0x20000072ff0e7230 */ /* 0x020fe20000004100 */
[----:B------:R-:W-:Y:S01]  /*3640*/  ISETP.GT.AND P2, PT, R4, 0x31, PT ;  /* 0x000000310400780c */ /* 0x000fe20003f44270 */
[----:B------:R-:W-:Y:S01]  /*3650*/  @P0 IMAD.MOV.U32 R20, RZ, RZ, R102 ;  /* 0x000000ffff140224 */ /* 0x000fe200078e0066 */
[----:B------:R-:W-:Y:S01]  /*3660*/  BSSY B1, `(.L_x_77) ;  /* 0x0000009000017945 */ /* 0x000fe20003800000 */
[----:B------:R-:W-:Y:S02]  /*3670*/  @P0 IMAD.MOV.U32 R21, RZ, RZ, R103 ;  /* 0x000000ffff150224 */ /* 0x000fe400078e0067 */
[----:B------:R-:W-:-:S04]  /*3680*/  FMUL R19, R14, R89 ;  /* 0x000000590e137220 */ /* 0x000fc80000400000 */
[----:B------:R-:W-:-:S05]  /*3690*/  FFMA R19, R80, R88, R19 ;  /* 0x0000005850137223 */ /* 0x000fca0000000013 */
[----:B------:R-:W-:-:S05]  /*36a0*/  F2FP.F16.F32.PACK_AB R19, RZ, R19 ;  /* 0x00000013ff13723e */ /* 0x000fca00000000ff */
[----:B------:R0:W-:Y:S01]  /*36b0*/  @P0 STG.E.U16 desc[UR38][R20.64+0x60], R19 ;  /* 0x0000601314000986 */ /* 0x0001e2000c101526 */
[----:B------:R-:W-:-:S13]  /*36c0*/  ISETP.GT.AND P0, PT, R3, RZ, P2 ;  /* 0x000000ff0300720c */ /* 0x000fda0001704270 */
[----:B0-----:R-:W-:Y:S05]  /*36d0*/  @!P0 BRA `(.L_x_78) ;  /* 0x0000000000048947 */ /* 0x001fea0003800000 */
[----:B------:R0:W5:Y:S02]  /*36e0*/  LDG.E.LTC128B.U16 R114, desc[UR38][R6.64+0x62] ;  /* 0x0000622606727981 */ /* 0x000164000c1e1520 */
.L_x_78:
[----:B------:R-:W-:Y:S05]  /*36f0*/  BSYNC B1 ;  /* 0x0000000000017941 */ /* 0x000fea0003800000 */
.L_x_77:
        /* <DEDUP_REMOVED lines=11> */
.L_x_80:
[----:B------:R-:W-:Y:S05]  /*37b0*/  BSYNC B1 ;  /* 0x0000000000017941 */ /* 0x000fea0003800000 */
.L_x_79:
        /* <DEDUP_REMOVED lines=9> */
.L_x_82:
[----:B------:R-:W-:Y:S05]  /*3850*/  BSYNC B1 ;  /* 0x0000000000017941 */ /* 0x000fea0003800000 */
.L_x_81:
        /* <DEDUP_REMOVED lines=10> */
.L_x_84:
[----:B------:R-:W-:Y:S05]  /*3900*/  BSYNC B1 ;  /* 0x0000000000017941 */ /* 0x000fea0003800000 */
.L_x_83:
        /* <DEDUP_REMOVED lines=8> */
[----:B------:R-:W-:-:S05]  /*3990*/  IADD3 R20, P0, R15, R108, RZ ;  /* 0x0000006c0f147210 */ /* 0x000fca0007f1e0ff */
[----:B------:R-:W-:Y:S01]  /*39a0*/  IMAD.X R21, R5, 0x1, R109, P0 ;  /* 0x0000000105157824 */ /* 0x000fe200000e066d */
[----:B------:R-:W-:-:S05]  /*39b0*/  IADD3 R64, P0, R15, R108, RZ ;  /* 0x0000006c0f407210 */ /* 0x000fca0007f1e0ff */
[----:B------:R-:W-:Y:S01]  /*39c0*/  IMAD.X R65, R5, 0x1, R109, P0 ;  /* 0x0000000105417824 */ /* 0x000fe200000e066d */
[----:B------:R-:W-:-:S05]  /*39d0*/  IADD3 R14, P0, R15, R102, RZ ;  /* 0x000000660f0e7210 */ /* 0x000fca0007f1e0ff */
[----:B------:R-:W-:Y:S01]  /*39e0*/  IMAD.X R15, R5, 0x1, R103, P0 ;  /* 0x00000001050f7824 */ /* 0x000fe200000e0667 */
[----:B------:R-:W-:-:S04]  /*39f0*/  ISETP.GT.AND P0, PT, R4, 0x39, PT ;  /* 0x000000390400780c */ /* 0x000fc80003f04270 */
[----:B------:R-:W-:-:S13]  /*3a00*/  ISETP.GT.AND P4, PT, R3, RZ, P0 ;  /* 0x000000ff0300720c */ /* 0x000fda0000784270 */
[----:B0-----:R-:W-:Y:S05]  /*3a10*/  @!P4 BRA `(.L_x_86) ;  /* 0x000000000004c947 */ /* 0x001fea0003800000 */
[----:B------:R0:W5:Y:S02]  /*3a20*/  LDG.E.LTC128B.U16 R114, desc[UR38][R6.64+0x72] ;  /* 0x0000722606727981 */ /* 0x000164000c1e1520 */
.L_x_86:
[----:B------:R-:W-:Y:S05]  /*3a30*/  BSYNC B1 ;  /* 0x0000000000017941 */ /* 0x000fea0003800000 */
.L_x_85:
        /* <DEDUP_REMOVED lines=9> */
.L_x_88:
[----:B------:R-:W-:Y:S05]  /*3ad0*/  BSYNC B1 ;  /* 0x0000000000017941 */ /* 0x000fea0003800000 */
.L_x_87:
        /* <DEDUP_REMOVED lines=9> */
.L_x_90:
[----:B------:R-:W-:Y:S05]  /*3b70*/  BSYNC B1 ;  /* 0x0000000000017941 */ /* 0x000fea0003800000 */
.L_x_89:
[----:B-----5:R-:W-:-:S05]  /*3b80*/  HADD2.F32 R4, -RZ, R114.H0_H0 ;  /* 0x20000072ff047230 */ /* 0x020fca0000004100 */
[----:B------:R-:W-:-:S04]  /*3b90*/  FMUL R4, R4, R89 ;  /* 0x0000005904047220 */ /* 0x000fc80000400000 */
[----:B------:R-:W-:-:S05]  /*3ba0*/  FFMA R4, R87, R88, R4 ;  /* 0x0000005857047223 */ /* 0x000fca0000000004 */
[----:B------:R-:W-:-:S04]  /*3bb0*/  F2FP.F16.F32.PACK_AB R4, RZ, R4 ;  /* 0x00000004ff04723e */ /* 0x000fc800000000ff */
[----:B-1-34-:R-:W-:-:S05]  /*3bc0*/  PRMT R6, R4, 0x7610, R6 ;  /* 0x0000761004067816 */ /* 0x01afca0000000006 */
[----:B------:R1:W-:Y:S01]  /*3bd0*/  @P4 STG.E.U16 desc[UR38][R58.64+0x72], R6 ;  /* 0x000072063a004986 */ /* 0x0003e2000c101526 */
[----:B------:R-:W-:-:S13]  /*3be0*/  ISETP.GT.AND P4, PT, R3, 0x80, P6 ;  /* 0x000000800300780c */ /* 0x000fda0003784270 */
[----:B------:R-:W3:Y:S01]  /*3bf0*/  @P4 LDG.E.LTC128B.U16 R114, desc[UR38][R62.64] ;  /* 0x000000263e724981 */ /* 0x000ee2000c1e1520 */
[----:B------:R-:W-:Y:S01]  /*3c00*/  BSSY B1, `(.L_x_91) ;  /* 0x000000a000017945 */ /* 0x000fe20003800000 */
[----:B---3--:R-:W-:-:S05]  /*3c10*/  HADD2.F32 R4, -RZ, R114.H0_H0 ;  /* 0x20000072ff047230 */ /* 0x008fca0000004100 */
[----:B------:R-:W-:-:S04]  /*3c20*/  FMUL R5, R4, R89 ;  /* 0x0000005904057220 */ /* 0x000fc80000400000 */
[----:B------:R-:W-:-:S05]  /*3c30*/  FFMA R5, R24, R88, R5 ;  /* 0x0000005818057223 */ /* 0x000fca0000000005 */
[----:B------:R-:W-:-:S05]  /*3c40*/  F2FP.F16.F32.PACK_AB R5, RZ, R5 ;  /* 0x00000005ff05723e */ /* 0x000fca00000000ff */
[----:B------:R1:W-:Y:S01]  /*3c50*/  @P4 STG.E.U16 desc[UR38][R14.64], R5 ;  /* 0x000000050e004986 */ /* 0x0003e2000c101526 */
[----:B------:R-:W-:-:S04]  /*3c60*/  ISETP.NE.AND P4, PT, R116, RZ, PT ;  /* 0x000000ff7400720c */ /* 0x000fc80003f85270 */
[----:B------:R-:W-:-:S13]  /*3c70*/  ISETP.GT.AND P4, PT, R3, 0x80, P4 ;  /* 0x000000800300780c */ /* 0x000fda0002784270 */
[----:B-1----:R-:W-:Y:S05]  /*3c80*/  @!P4 BRA `(.L_x_92) ;  /* 0x000000000004c947 */ /* 0x002fea0003800000 */
[----:B------:R1:W5:Y:S02]  /*3c90*/  LDG.E.LTC128B.U16 R114, desc[UR38][R60.64+0x2] ;  /* 0x000002263c727981 */ /* 0x000364000c1e1520 */
.L_x_92:
[----:B------:R-:W-:Y:S05]  /*3ca0*/  BSYNC B1 ;  /* 0x0000000000017941 */ /* 0x000fea0003800000 */
.L_x_91:
[----:B-----5:R-:W-:Y:S01]  /*3cb0*/  HADD2.F32 R4, -RZ, R114.H0_H0 ;  /* 0x20000072ff047230 */ /* 0x020fe20000004100 */
[----:B------:R-:W-:Y:S01]  /*3cc0*/  ISETP.GT.AND P6, PT, R3, 0x88, P6 ;  /* 0x000000880300780c */ /* 0x000fe200037c4270 */
[----:B------:R-:W-:Y:S01]  /*3cd0*/  @P4 IMAD.MOV.U32 R5, RZ, RZ, R15 ;  /* 0x000000ffff054224 */ /* 0x000fe200078e000f */
[----:B------:R-:W-:Y:S02]  /*3ce0*/  BSSY B1, `(.L_x_93) ;  /* 0x0000009000017945 */ /* 0x000fe40003800000 */
[----:B------:R-:W-:-:S04]  /*3cf0*/  FMUL R4, R4, R89 ;  /* 0x0000005904047220 */ /* 0x000fc80000400000 */
[----:B------:R-:W-:-:S05]  /*3d00*/  FFMA R4, R25, R88, R4 ;  /* 0x0000005819047223 */ /* 0x000fca0000000004 */
[----:B------:R-:W-:-:S04]  /*3d10*/  F2FP.F16.F32.PACK_AB R4, RZ, R4 ;  /* 0x00000004ff04723e */ /* 0x000fc800000000ff */
[----:B------:R-:W-:Y:S01]  /*3d20*/  PRMT R6, R4, 0x7610, R6 ;  /* 0x0000761004067816 */ /* 0x000fe20000000006 */
[----:B------:R-:W-:-:S05]  /*3d30*/  @P4 IMAD.MOV.U32 R4, RZ, RZ, R14 ;  /* 0x000000ffff044224 */ /* 0x000fca00078e000e */
[----:B------:R3:W-:Y:S01]  /*3d40*/  @P4 STG.E.U16 desc[UR38][R4.64+0x2], R6 ;  /* 0x0000020604004986 */ /* 0x0007e2000c101526 */
[----:B------:R-:W-:Y:S05]  /*3d50*/  @!P6 BRA `(.L_x_94) ;  /* 0x000000000004e947 */ /* 0x000fea0003800000 */
[----:B------:R4:W5:Y:S02]  /*3d60*/  LDG.E.LTC128B.U16 R114, desc[UR38][R8.64] ;  /* 0x0000002608727981 */ /* 0x000964000c1e1520 */
.L_x_94:
[----:B------:R-:W-:Y:S05]  /*3d70*/  BSYNC B1 ;  /* 0x0000000000017941 */ /* 0x000fea0003800000 */
.L_x_93:
[----:B---3-5:R-:W-:Y:S01]  /*3d80*/  HADD2.F32 R4, -RZ, R114.H0_H0 ;  /* 0x20000072ff047230 */ /* 0x028fe20000004100 */
[----:B------:R-:W-:Y:S01]  /*3d90*/  ISETP.NE.AND P4, PT, R116, RZ, PT ;  /* 0x000000ff7400720c */ /* 0x000fe20003f85270 */
[----:B------:R-:W-:Y:S03]  /*3da0*/  BSSY B1, `(.L_x_95) ;  /* 0x0000008000017945 */ /* 0x000fe60003800000 */
[----:B------:R-:W-:Y:S01]  /*3db0*/  FMUL R5, R4, R89 ;  /* 0x0000005904057220 */ /* 0x000fe20000400000 */
[----:B------:R-:W-:-:S03]  /*3dc0*/  ISETP.GT.AND P4, PT, R3, 0x88, P4 ;  /* 0x000000880300780c */ /* 0x000fc60002784270 */
[----:B------:R-:W-:-:S05]  /*3dd0*/  FFMA R5, R26, R88, R5 ;  /* 0x000000581a057223 */ /* 0x000fca0000000005 */
[----:B------:R-:W-:-:S05]  /*3de0*/  F2FP.F16.F32.PACK_AB R5, RZ, R5 ;  /* 0x00000005ff05723e */ /* 0x000fca00000000ff */
[----:B------:R3:W-:Y:S01]  /*3df0*/  @P6 STG.E.U16 desc[UR38][R20.64], R5 ;  /* 0x0000000514006986 */ /* 0x0007e2000c101526 */
[----:B------:R-:W-:Y:S05]  /*3e00*/  @!P4 BRA `(.L_x_96) ;  /* 0x000000000004c947 */ /* 0x000fea0003800000 */
[----:B------:R0:W5:Y:S02]  /*3e10*/  LDG.E.LTC128B.U16 R114, desc[UR38][R12.64+0x2] ;  /* 0x000002260c727981 */ /* 0x000164000c1e1520 */
.L_x_96:
[----:B------:R-:W-:Y:S05]  /*3e20*/  BSYNC B1 ;  /* 0x0000000000017941 */ /* 0x000fea0003800000 */
.L_x_95:
[----:B-----5:R-:W-:Y:S01]  /*3e30*/  HADD2.F32 R4, -RZ, R114.H0_H0 ;  /* 0x20000072ff047230 */ /* 0x020fe20000004100 */
[----:B------:R-:W-:Y:S01]  /*3e40*/  ISETP.NE.AND P6, PT, R115, RZ, PT ;  /* 0x000000ff7300720c */ /* 0x000fe20003fc5270 */
[----:B------:R-:W-:Y:S03]  /*3e50*/  BSSY B1, `(.L_x_97) ;  /* 0x0000008000017945 */ /* 0x000fe60003800000 */
[----:B------:R-:W-:-:S04]  /*3e60*/  FMUL R4, R4, R89 ;  /* 0x0000005904047220 */ /* 0x000fc80000400000 */
[----:B------:R-:W-:-:S05]  /*3e70*/  FFMA R4, R27, R88, R4 ;  /* 0x000000581b047223 */ /* 0x000fca0000000004 */
[----:B------:R-:W-:-:S05]  /*3e80*/  F2FP.F16.F32.PACK_AB R4, RZ, R4 ;  /* 0x00000004ff04723e */ /* 0x000fca00000000ff */
[----:B------:R0:W-:Y:S01]  /*3e90*/  @P4 STG.E.U16 desc[UR38][R64.64+0x2], R4 ;  /* 0x0000020440004986 */ /* 0x0001e2000c101526 */
[----:B------:R-:W-:-:S13]  /*3ea0*/  ISETP.GT.AND P4, PT, R3, 0x80, P6 ;  /* 0x000000800300780c */ /* 0x000fda0003784270 */
[----:B0-----:R-:W-:Y:S05]  /*3eb0*/  @!P4 BRA `(.L_x_98) ;  /* 0x000000000004c947 */ /* 0x001fea0003800000 */
[----:B------:R0:W5:Y:S02]  /*3ec0*/  LDG.E.LTC128B.U16 R114, desc[UR38][R60.64+0x10] ;  /* 0x000010263c727981 */ /* 0x000164000c1e1520 */
.L_x_98:
[----:B------:R-:W-:Y:S05]  /*3ed0*/  BSYNC B1 ;  /* 0x0000000000017941 */ /* 0x000fea0003800000 */
.L_x_97:
[----:B-----5:R-:W-:Y:S01]  /*3ee0*/  HADD2.F32 R4, -RZ, R114.H0_H0 ;  /* 0x20000072ff047230 */ /* 0x020fe20000004100 */
[----:B------:R-:W-:Y:S01]  /*3ef0*/  ISETP.NE.AND P6, PT, R117, RZ, PT ;  /* 0x000000ff7500720c */ /* 0x000fe20003fc5270 */
[----:B------:R-:W-:Y:S03]  /*3f00*/  BSSY B1, `(.L_x_99) ;  /* 0x000000b000017945 */ /* 0x000fe60003800000 */
[----:B---3--:R-:W-:Y:S01]  /*3f10*/  FMUL R5, R4, R89 ;  /* 0x0000005904057220 */ /* 0x008fe20000400000 */
[----:B------:R-:W-:-:S03]  /*3f20*/  @P4 IMAD.MOV.U32 R4, RZ, RZ, R14 ;  /* 0x000000ffff044224 */ /* 0x000fc600078e000e */
[----:B------:R-:W-:-:S05]  /*3f30*/  FFMA R5, R28, R88, R5 ;  /* 0x000000581c057223 */ /* 0x000fca0000000005 */
[----:B------:R-:W-:-:S04]  /*3f40*/  F2FP.F16.F32.PACK_AB R5, RZ, R5 ;  /* 0x00000005ff05723e */ /* 0x000fc800000000ff */
[----:B------:R-:W-:Y:S01]  /*3f50*/  PRMT R6, R5, 0x7610, R6 ;  /* 0x0000761005067816 */ /* 0x000fe20000000006 */
[----:B------:R-:W-:-:S05]  /*3f60*/  @P4 IMAD.MOV.U32 R5, RZ, RZ, R15 ;  /* 0x000000ffff054224 */ /* 0x000fca00078e000f */
[----:B------:R3:W-:Y:S01]  /*3f70*/  @P4 STG.E.U16 desc[UR38][R4.64+0x10], R6 ;  /* 0x0000100604004986 */ /* 0x0007e2000c101526 */
[----:B------:R-:W-:-:S13]  /*3f80*/  ISETP.GT.AND P4, PT, R3, 0x80, P6 ;  /* 0x000000800300780c */ /* 0x000fda0003784270 */
[----:B---3--:R-:W-:Y:S05]  /*3f90*/  @!P4 BRA `(.L_x_100) ;  /* 0x000000000004c947 */ /* 0x008fea0003800000 */
[----:B------:R3:W5:Y:S02]  /*3fa0*/  LDG.E.LTC128B.U16 R114, desc[UR38][R60.64+0x12] ;  /* 0x000012263c727981 */ /* 0x000764000c1e1520 */
.L_x_100:
[----:B------:R-:W-:Y:S05]  /*3fb0*/  BSYNC B1 ;  /* 0x0000000000017941 */ /* 0x000fea0003800000 */
.L_x_99:
[----:B-----5:R-:W-:Y:S01]  /*3fc0*/  HADD2.F32 R4, -RZ, R114.H0_H0 ;  /* 0x20000072ff047230 */ /* 0x020fe20000004100 */
[----:B------:R-:W-:Y:S01]  /*3fd0*/  BSSY B1, `(.L_x_101) ;  /* 0x000000c000017945 */ /* 0x000fe20003800000 */
[----:B------:R-:W-:-:S03]  /*3fe0*/  @P4 IMAD.MOV.U32 R5, RZ, RZ, R15 ;  /* 0x000000ffff054224 */ /* 0x000fc600078e000f */
[----:B------:R-:W-:-:S04]  /*3ff0*/  FMUL R4, R4, R89 ;  /* 0x0000005904047220 */ /* 0x000fc80000400000 */
[----:B------:R-:W-:-:S05]  /*4000*/  FFMA R4, R29, R88, R4 ;  /* 0x000000581d047223 */ /* 0x000fca0000000004 */
[----:B------:R-:W-:-:S04]  /*4010*/  F2FP.F16.F32.PACK_AB R4, RZ, R4 ;  /* 0x00000004ff04723e */ /* 0x000fc800000000ff */
[----:B------:R-:W-:Y:S01]  /*4020*/  PRMT R6, R4, 0x7610, R6 ;  /* 0x0000761004067816 */ /* 0x000fe20000000006 */
[----:B------:R-:W-:-:S05]  /*4030*/  @P4 IMAD.MOV.U32 R4, RZ, RZ, R14 ;  /* 0x000000ffff044224 */ /* 0x000fca00078e000e */
[----:B------:R0:W-:Y:S01]  /*4040*/  @P4 STG.E.U16 desc[UR38][R4.64+0x12], R6 ;  /* 0x0000120604004986 */ /* 0x0001e2000c101526 */
[----:B------:R-:W-:-:S04]  /*4050*/  ISETP.NE.AND P4, PT, R115, RZ, PT ;  /* 0x000000ff7300720c */ /* 0x000fc80003f85270 */
[----:B------:R-:W-:-:S13]  /*4060*/  ISETP.GT.AND P4, PT, R3, 0x88, P4 ;  /* 0x000000880300780c */ /* 0x000fda0002784270 */
[----:B0-----:R-:W-:Y:S05]  /*4070*/  @!P4 BRA `(.L_x_102) ;  /* 0x000000000004c947 */ /* 0x001fea0003800000 */
[----:B------:R0:W5:Y:S02]  /*4080*/  LDG.E.LTC128B.U16 R114, desc[UR38][R12.64+0x10] ;  /* 0x000010260c727981 */ /* 0x000164000c1e1520 */
.L_x_102:
[----:B------:R-:W-:Y:S05]  /*4090*/  BSYNC B1 ;  /* 0x0000000000017941 */ /* 0x000fea0003800000 */
.L_x_101:
        /* <DEDUP_REMOVED lines=9> */
.L_x_104:
[----:B------:R-:W-:Y:S05]  /*4130*/  BSYNC B1 ;  /* 0x0000000000017941 */ /* 0x000fea0003800000 */
.L_x_103:
[----:B-----5:R-:W-:Y:S01]  /*4140*/  HADD2.F32 R4, -RZ, R114.H0_H0 ;  /* 0x20000072ff047230 */ /* 0x020fe20000004100 */
[----:B------:R-:W-:Y:S01]  /*4150*/  ISETP.NE.AND P6, PT, R118, RZ, PT ;  /* 0x000000ff7600720c */ /* 0x000fe20003fc5270 */
        /* <DEDUP_REMOVED lines=8> */
[----:B------:R-:W-:-:S13]  /*41e0*/  ISETP.GT.AND P4, PT, R3, 0x80, P6 ;  /* 0x000000800300780c */ /* 0x000fda0003784270 */
[----:B0-----:R-:W-:Y:S05]  /*41f0*/  @!P4 BRA `(.L_x_106) ;  /* 0x000000000004c947 */ /* 0x001fea0003800000 */
[----:B------:R0:W5:Y:S02]  /*4200*/  LDG.E.LTC128B.U16 R114, desc[UR38][R60.64+0x20] ;  /* 0x000020263c727981 */ /* 0x000164000c1e1520 */
.L_x_106:
[----:B------:R-:W-:Y:S05]  /*4210*/  BSYNC B1 ;  /* 0x0000000000017941 */ /* 0x000fea0003800000 */
.L_x_105:
[----:B-----5:R-:W-:Y:S01]  /*4220*/  HADD2.F32 R4, -RZ, R114.H0_H0 ;  /* 0x20000072ff047230 */ /* 0x020fe20000004100 */
[----:B------:R-:W-:Y:S01]  /*4230*/  ISETP.NE.AND P6, PT, R100, RZ, PT ;  /* 0x000000ff6400720c */ /* 0x000fe20003fc5270 */
[----:B------:R-:W-:Y:S03]  /*4240*/  BSSY B1, `(.L_x_107) ;  /* 0x000000b000017945 */ /* 0x000fe60003800000 */
[----:B------:R-:W-:Y:S01]  /*4250*/  FMUL R5, R4, R89 ;  /* 0x0000005904057220 */ /* 0x000fe20000400000 */
[----:B------:R-:W-:-:S03]  /*4260*/  @P4 IMAD.MOV.U32 R4, RZ, RZ, R14 ;  /* 0x000000ffff044224 */ /* 0x000fc600078e000e */
        /* <DEDUP_REMOVED lines=8> */
.L_x_108:
[----:B------:R-:W-:Y:S05]  /*42f0*/  BSYNC B1 ;  /* 0x0000000000017941 */ /* 0x000fea0003800000 */
.L_x_107:
        /* <DEDUP_REMOVED lines=13> */
.L_x_110:
[----:B------:R-:W-:Y:S05]  /*43d0*/  BSYNC B1 ;  /* 0x0000000000017941 */ /* 0x000fea0003800000 */
.L_x_109:
[----:B-----5:R-:W-:Y:S01]  /*43e0*/  HADD2.F32 R4, -RZ, R114.H0_H0 ;  /* 0x20000072ff047230 */ /* 0x020fe20000004100 */
[----:B------:R-:W-:Y:S04]  /*43f0*/  BSSY B1, `(.L_x_111) ;  /* 0x000000b000017945 */ /* 0x000fe80003800000 */
        /* <DEDUP_REMOVED lines=10> */
.L_x_112:
[----:B------:R-:W-:Y:S05]  /*44a0*/  BSYNC B1 ;  /* 0x0000000000017941 */ /* 0x000fea0003800000 */
.L_x_111:
        /* <DEDUP_REMOVED lines=13> */
.L_x_114:
[----:B------:R-:W-:Y:S05]  /*4580*/  BSYNC B1 ;  /* 0x0000000000017941 */ /* 0x000fea0003800000 */
.L_x_113:
        /* <DEDUP_REMOVED lines=13> */
.L_x_116:
[----:B------:R-:W-:Y:S05]  /*4660*/  BSYNC B1 ;  /* 0x0000000000017941 */ /* 0x000fea0003800000 */
.L_x_115:
        /* <DEDUP_REMOVED lines=13> */
.L_x_118:
[----:B------:R-:W-:Y:S05]  /*4740*/  BSYNC B1 ;  /* 0x0000000000017941 */ /* 0x000fea0003800000 */
.L_x_117:
        /* <DEDUP_REMOVED lines=12> */
.L_x_120:
[----:B------:R-:W-:Y:S05]  /*4810*/  BSYNC B1 ;  /* 0x0000000000017941 */ /* 0x000fea0003800000 */
.L_x_119:
        /* <DEDUP_REMOVED lines=13> */
.L_x_122:
[----:B------:R-:W-:Y:S05]  /*48f0*/  BSYNC B1 ;  /* 0x0000000000017941 */ /* 0x000fea0003800000 */
.L_x_121:
        /* <DEDUP_REMOVED lines=13> */
.L_x_124:
[----:B------:R-:W-:Y:S05]  /*49d0*/  BSYNC B1 ;  /* 0x0000000000017941 */ /* 0x000fea0003800000 */
.L_x_123:
        /* <DEDUP_REMOVED lines=13> */
.L_x_126:
[----:B------:R-:W-:Y:S05]  /*4ab0*/  BSYNC B1 ;  /* 0x0000000000017941 */ /* 0x000fea0003800000 */
.L_x_125:
        /* <DEDUP_REMOVED lines=12> */
.L_x_128:
[----:B------:R-:W-:Y:S05]  /*4b80*/  BSYNC B1 ;  /* 0x0000000000017941 */ /* 0x000fea0003800000 */
.L_x_127:
        /* <DEDUP_REMOVED lines=13> */
.L_x_130:
[----:B------:R-:W-:Y:S05]  /*4c60*/  BSYNC B1 ;  /* 0x0000000000017941 */ /* 0x000fea0003800000 */
.L_x_129:
        /* <DEDUP_REMOVED lines=12> */
.L_x_132:
[----:B------:R-:W-:Y:S05]  /*4d30*/  BSYNC B1 ;  /* 0x0000000000017941 */ /* 0x000fea0003800000 */
.L_x_131:
        /* <DEDUP_REMOVED lines=12> */
.L_x_134:
[----:B------:R-:W-:Y:S05]  /*4e00*/  BSYNC B1 ;  /* 0x0000000000017941 */ /* 0x000fea0003800000 */
.L_x_133:
[----:B-----5:R-:W-:Y:S01]  /*4e10*/  HADD2.F32 R4, -RZ, R114.H0_H0 ;  /* 0x20000072ff047230 */ /* 0x020fe20000004100 */
[----:B------:R-:W-:Y:S01]  /*4e20*/  ISETP.GT.AND P5, PT, R3, 0x88, P5 ;  /* 0x000000880300780c */ /* 0x000fe20002fa4270 */
        /* <DEDUP_REMOVED lines=8> */
[----:B------:R-:W-:Y:S05]  /*4eb0*/  @!P5 BRA `(.L_x_136) ;  /* 0x000000000004d947 */ /* 0x000fea0003800000 */
[----:B------:R0:W5:Y:S02]  /*4ec0*/  LDG.E.LTC128B.U16 R114, desc[UR38][R12.64+0x52] ;  /* 0x000052260c727981 */ /* 0x000164000c1e1520 */
.L_x_136:
[----:B------:R-:W-:Y:S05]  /*4ed0*/  BSYNC B1 ;  /* 0x0000000000017941 */ /* 0x000fea0003800000 */
.L_x_135:
[----:B0----5:R-:W-:Y:S01]  /*4ee0*/  HADD2.F32 R4, -RZ, R114.H0_H0 ;  /* 0x20000072ff047230 */ /* 0x021fe20000004100 */
        /* <DEDUP_REMOVED lines=11> */
.L_x_138:
[----:B------:R-:W-:Y:S05]  /*4fa0*/  BSYNC B1 ;  /* 0x0000000000017941 */ /* 0x000fea0003800000 */
.L_x_137:
[----:B0----5:R-:W-:Y:S01]  /*4fb0*/  HADD2.F32 R4, -RZ, R114.H0_H0 ;  /* 0x20000072ff047230 */ /* 0x021fe20000004100 */
        /* <DEDUP_REMOVED lines=11> */
.L_x_140:
[----:B------:R-:W-:Y:S05]  /*5070*/  BSYNC B1 ;  /* 0x0000000000017941 */ /* 0x000fea0003800000 */
.L_x_139:
        /* <DEDUP_REMOVED lines=12> */
.L_x_142:
[----:B------:R-:W-:Y:S05]  /*5140*/  BSYNC B1 ;  /* 0x0000000000017941 */ /* 0x000fea0003800000 */
.L_x_141:
        /* <DEDUP_REMOVED lines=12> */
.L_x_144:
[----:B------:R-:W-:Y:S05]  /*5210*/  BSYNC B1 ;  /* 0x0000000000017941 */ /* 0x000fea0003800000 */
.L_x_143:
        /* <DEDUP_REMOVED lines=12> */
.L_x_146:
[----:B------:R-:W-:Y:S05]  /*52e0*/  BSYNC B1 ;  /* 0x0000000000017941 */ /* 0x000fea0003800000 */
.L_x_145:
        /* <DEDUP_REMOVED lines=12> */
.L_x_148:
[----:B------:R-:W-:Y:S05]  /*53b0*/  BSYNC B1 ;  /* 0x0000000000017941 */ /* 0x000fea0003800000 */
.L_x_147:
        /* <DEDUP_REMOVED lines=9> */
.L_x_150:
[----:B------:R-:W-:Y:S05]  /*5450*/  BSYNC B1 ;  /* 0x0000000000017941 */ /* 0x000fea0003800000 */
.L_x_149:
        /* <DEDUP_REMOVED lines=12> */
.L_x_152:
[----:B------:R-:W-:Y:S05]  /*5520*/  BSYNC B1 ;  /* 0x0000000000017941 */ /* 0x000fea0003800000 */
.L_x_151:
[----:B------:R-:W-:Y:S05]  /*5530*/  @!P0 BRA `(.L_x_153) ;  /* 0x0000001400848947 */ /* 0x000fea0003800000 */
[----:B-----5:R-:W-:-:S05]  /*5540*/  HADD2.F32 R114, -RZ, R114.H0_H0 ;  /* 0x20000072ff727230 */ /* 0x020fca0000004100 */
[----:B------:R-:W-:-:S04]  /*5550*/  FMUL R114, R114, R89 ;  /* 0x0000005972727220 */ /* 0x000fc80000400000 */
[----:B------:R-:W-:-:S05]  /*5560*/  FFMA R114, R55, R88, R114 ;  /* 0x0000005837727223 */ /* 0x000fca0000000072 */
[----:B------:R-:W-:-:S05]  /*5570*/  F2FP.F16.F32.PACK_AB R114, RZ, R114 ;  /* 0x00000072ff72723e */ /* 0x000fca00000000ff */
[----:B------:R0:W-:Y:S01]  /*5580*/  STG.E.U16 desc[UR38][R10.64+0x72], R114 ;  /* 0x000072720a007986 */ /* 0x0001e2000c101526 */
[----:B------:R-:W-:Y:S05]  /*5590*/  BRA `(.L_x_153) ;  /* 0x00000014006c7947 */ /* 0x000fea0003800000 */
.L_x_30:
[----:B------:R-:W-:Y:S01]  /*55a0*/  ULDC.64 UR4, c[0x0][0x5c0] ;  /* 0x0001700000047ab9 */ /* 0x000fe20000000a00 */
[-C--:B------:R-:W-:Y:S01]  /*55b0*/  FMUL R56, R56, R88.reuse ;  /* 0x0000005838387220 */ /* 0x080fe20000400000 */
[----:B------:R-:W-:Y:S01]  /*55c0*/  LEA R10, P1, R110, UR4, 0x1 ;  /* 0x000000046e0a7c11 */ /* 0x000fe2000f8208ff */
[----:B------:R-:W-:Y:S01]  /*55d0*/  IMAD.SHL.U32 R7, R94, 0x2, RZ ;  /* 0x000000025e077824 */ /* 0x000fe200078e00ff */
[----:B------:R-:W-:Y:S01]  /*55e0*/  ISETP.GT.AND P3, PT, R4, 0x1, PT ;  /* 0x000000010400780c */ /* 0x000fe20003f64270 */
[----:B------:R-:W-:Y:S01]  /*55f0*/  FMUL R57, R57, R88 ;  /* 0x0000005839397220 */ /* 0x000fe20000400000 */
[----:B------:R-:W-:Y:S01]  /*5600*/  F2FP.F16.F32.PACK_AB R56, RZ, R56 ;  /* 0x00000038ff38723e */ /* 0x000fe200000000ff */
[-C--:B------:R-:W-:Y:S01]  /*5610*/  FMUL R58, R58, R88.reuse ;  /* 0x000000583a3a7220 */ /* 0x080fe20000400000 */
[----:B------:R-:W-:Y:S01]  /*5620*/  LEA.HI.X R11, R110, UR5, R103, 0x1, P1 ;  /* 0x000000056e0b7c11 */ /* 0x000fe200088f0c67 */
[-C--:B------:R-:W-:Y:S01]  /*5630*/  FMUL R59, R59, R88.reuse ;  /* 0x000000583b3b7220 */ /* 0x080fe20000400000 */
[----:B------:R-:W-:Y:S01]  /*5640*/  ISETP.GT.AND P1, PT, R3, RZ, P3 ;  /* 0x000000ff0300720c */ /* 0x000fe20001f24270 */
[----:B------:R-:W-:Y:S01]  /*5650*/  IMAD.SHL.U32 R19, R95, 0x2, RZ ;  /* 0x000000025f137824 */ /* 0x000fe200078e00ff */
[----:B------:R-:W-:Y:S01]  /*5660*/  ISETP.GT.AND P2, PT, R3, 0x8, P6 ;  /* 0x000000080300780c */ /* 0x000fe20003744270 */
[----:B------:R-:W-:Y:S01]  /*5670*/  @P0 STG.E.U16 desc[UR38][R10.64], R56 ;  /* 0x000000380a000986 */ /* 0x000fe2000c101526 */
[----:B------:R-:W-:Y:S01]  /*5680*/  SHF.L.U64.HI R5, R94, 0x1, R93 ;  /* 0x000000015e057819 */ /* 0x000fe2000001025d */
[----:B------:R-:W-:Y:S01]  /*5690*/  FMUL R60, R60, R88 ;  /* 0x000000583c3c7220 */ /* 0x000fe20000400000 */
[----:B------:R-:W-:Y:S01]  /*56a0*/  IADD3 R8, P0, R7, R10, RZ ;  /* 0x0000000a07087210 */ /* 0x000fe20007f1e0ff */
[-C--:B------:R-:W-:Y:S01]  /*56b0*/  FMUL R61, R61, R88.reuse ;  /* 0x000000583d3d7220 */ /* 0x080fe20000400000 */
[----:B------:R-:W-:Y:S01]  /*56c0*/  F2FP.F16.F32.PACK_AB R57, RZ, R57 ;  /* 0x00000039ff39723e */ /* 0x000fe200000000ff */
[----:B------:R-:W-:Y:S01]  /*56d0*/  FMUL R63, R63, R88 ;  /* 0x000000583f3f7220 */ /* 0x000fe20000400000 */
[----:B------:R-:W-:Y:S01]  /*56e0*/  F2FP.F16.F32.PACK_AB R58, RZ, R58 ;  /* 0x0000003aff3a723e */ /* 0x000fe200000000ff */
[----:B------:R-:W-:Y:S01]  /*56f0*/  IMAD.X R9, R5, 0x1, R11, P0 ;  /* 0x0000000105097824 */ /* 0x000fe200000e060b */
[----:B------:R-:W-:Y:S01]  /*5700*/  ISETP.GT.AND P0, PT, R3, 0x8, P3 ;  /* 0x000000080300780c */ /* 0x000fe20001f04270 */
[----:B------:R-:W-:Y:S01]  /*5710*/  @P1 STG.E.U16 desc[UR38][R10.64+0x2], R57 ;  /* 0x000002390a001986 */ /* 0x000fe2000c101526 */
[----:B------:R-:W-:Y:S01]  /*5720*/  F2FP.F16.F32.PACK_AB R59, RZ, R59 ;  /* 0x0000003bff3b723e */ /* 0x000fe200000000ff */
[----:B------:R-:W-:Y:S01]  /*5730*/  FMUL R62, R62, R88 ;  /* 0x000000583e3e7220 */ /* 0x000fe20000400000 */
[----:B------:R-:W-:Y:S01]  /*5740*/  SHF.L.U64.HI R13, R95, 0x1, R92 ;  /* 0x000000015f0d7819 */ /* 0x000fe2000001025c */
[----:B------:R-:W-:Y:S01]  /*5750*/  @P2 STG.E.U16 desc[UR38][R8.64], R58 ;  /* 0x0000003a08002986 */ /* 0x000fe2000c101526 */
[----:B------:R-:W-:Y:S01]  /*5760*/  IADD3 R6, P1, P2, R19, R10, R7 ;  /* 0x0000000a13067210 */ /* 0x000fe20007a3e007 */
[-C--:B------:R-:W-:Y:S01]  /*5770*/  FMUL R64, R64, R88.reuse ;  /* 0x0000005840407220 */ /* 0x080fe20000400000 */
[C---:B------:R-:W-:Y:S01]  /*5780*/  ISETP.GT.AND P4, PT, R4.reuse, 0x8, PT ;  /* 0x000000080400780c */ /* 0x040fe20003f84270 */
[-C--:B------:R-:W-:Y:S01]  /*5790*/  FMUL R65, R65, R88.reuse ;  /* 0x0000005841417220 */ /* 0x080fe20000400000 */
[----:B------:R-:W-:Y:S01]  /*57a0*/  ISETP.GT.AND P3, PT, R4, 0x9, PT ;  /* 0x000000090400780c */ /* 0x000fe20003f64270 */
[-C--:B------:R-:W-:Y:S01]  /*57b0*/  FMUL R66, R66, R88.reuse ;  /* 0x0000005842427220 */ /* 0x080fe20000400000 */
[----:B------:R-:W-:Y:S01]  /*57c0*/  IADD3.X R7, R13, R11, R5, P1, P2 ;  /* 0x0000000b0d077210 */ /* 0x000fe20000fe4405 */
[----:B------:R-:W-:Y:S01]  /*57d0*/  @P0 STG.E.U16 desc[UR38][R8.64+0x2], R59 ;  /* 0x0000023b08000986 */ /* 0x000fe2000c101526 */
[----:B------:R-:W-:Y:S01]  /*57e0*/  ISETP.GT.AND P1, PT, R3, RZ, P4 ;  /* 0x000000ff0300720c */ /* 0x000fe20002724270 */
[-C--:B------:R-:W-:Y:S01]  /*57f0*/  FMUL R67, R67, R88.reuse ;  /* 0x0000005843437220 */ /* 0x080fe20000400000 */
[----:B------:R-:W-:Y:S01]  /*5800*/  ISETP.GT.AND P0, PT, R3, RZ, P3 ;  /* 0x000000ff0300720c */ /* 0x000fe20001f04270 */
[----:B------:R-:W-:Y:S01]  /*5810*/  FMUL R68, R68, R88 ;  /* 0x0000005844447220 */ /* 0x000fe20000400000 */
[----:B------:R-:W-:Y:S01]  /*5820*/  F2FP.F16.F32.PACK_AB R60, RZ, R60 ;  /* 0x0000003cff3c723e */ /* 0x000fe200000000ff */
[-C--:B------:R-:W-:Y:S01]  /*5830*/  FMUL R69, R69, R88.reuse ;  /* 0x0000005845457220 */ /* 0x080fe20000400000 */
[----:B------:R-:W-:Y:S01]  /*5840*/  F2FP.F16.F32.PACK_AB R61, RZ, R61 ;  /* 0x0000003dff3d723e */ /* 0x000fe200000000ff */
[-C--:B------:R-:W-:Y:S01]  /*5850*/  FMUL R70, R70, R88.reuse ;  /* 0x0000005846467220 */ /* 0x080fe20000400000 */
[----:B------:R-:W-:Y:S01]  /*5860*/  F2FP.F16.F32.PACK_AB R63, RZ, R63 ;  /* 0x0000003fff3f723e */ /* 0x000fe200000000ff */
[----:B------:R-:W-:Y:S01]  /*5870*/  FMUL R71, R71, R88 ;  /* 0x0000005847477220 */ /* 0x000fe20000400000 */
[----:B------:R-:W-:Y:S01]  /*5880*/  F2FP.F16.F32.PACK_AB R62, RZ, R62 ;  /* 0x0000003eff3e723e */ /* 0x000fe200000000ff */
[----:B------:R-:W-:Y:S01]  /*5890*/  FMUL R72, R72, R88 ;  /* 0x0000005848487220 */ /* 0x000fe20000400000 */
[----:B------:R-:W-:Y:S01]  /*58a0*/  F2FP.F16.F32.PACK_AB R64, RZ, R64 ;  /* 0x00000040ff40723e */ /* 0x000fe200000000ff */
[----:B------:R-:W-:Y:S01]  /*58b0*/  @P1 STG.E.U16 desc[UR38][R10.64+0x10], R60 ;  /* 0x0000103c0a001986 */ /* 0x000fe2000c101526 */
[----:B------:R-:W-:Y:S01]  /*58c0*/  ISETP.GT.AND P1, PT, R3, 0x8, P4 ;  /* 0x000000080300780c */ /* 0x000fe20002724270 */
[-C--:B------:R-:W-:Y:S01]  /*58d0*/  FMUL R73, R73, R88.reuse ;  /* 0x0000005849497220 */ /* 0x080fe20000400000 */
[----:B------:R-:W-:Y:S01]  /*58e0*/  ISETP.GT.AND P2, PT, R4, 0x11, PT ;  /* 0x000000110400780c */ /* 0x000fe20003f44270 */
[----:B------:R-:W-:Y:S01]  /*58f0*/  @P0 STG.E.U16 desc[UR38][R10.64+0x12], R61 ;  /* 0x0000123d0a000986 */ /* 0x000fe2000c101526 */
[----:B------:R-:W-:Y:S01]  /*5900*/  ISETP.GT.AND P0, PT, R3, 0x8, P3 ;  /* 0x000000080300780c */ /* 0x000fe20001f04270 */
[-C--:B------:R-:W-:Y:S01]  /*5910*/  FMUL R74, R74, R88.reuse ;  /* 0x000000584a4a7220 */ /* 0x080fe20000400000 */
[----:B------:R-:W-:Y:S01]  /*5920*/  ISETP.GT.AND P3, PT, R4, 0x10, PT ;  /* 0x000000100400780c */ /* 0x000fe20003f64270 */
[-C--:B------:R-:W-:Y:S01]  /*5930*/  FMUL R75, R75, R88.reuse ;  /* 0x000000584b4b7220 */ /* 0x080fe20000400000 */
[----:B------:R-:W-:Y:S01]  /*5940*/  F2FP.F16.F32.PACK_AB R65, RZ, R65 ;  /* 0x00000041ff41723e */ /* 0x000fe200000000ff */
[----:B------:R-:W-:Y:S01]  /*5950*/  FMUL R76, R76, R88 ;  /* 0x000000584c4c7220 */ /* 0x000fe20000400000 */
[----:B------:R-:W-:Y:S01]  /*5960*/  F2FP.F16.F32.PACK_AB R66, RZ, R66 ;  /* 0x00000042ff42723e */ /* 0x000fe200000000ff */
[----:B------:R-:W-:Y:S01]  /*5970*/  FMUL R77, R77, R88 ;  /* 0x000000584d4d7220 */ /* 0x000fe20000400000 */
[----:B------:R-:W-:Y:S01]  /*5980*/  F2FP.F16.F32.PACK_AB R67, RZ, R67 ;  /* 0x00000043ff43723e */ /* 0x000fe200000000ff */
[----:B------:R-:W-:Y:S01]  /*5990*/  @P1 STG.E.U16 desc[UR38][R8.64+0x10], R62 ;  /* 0x0000103e08001986 */ /* 0x000fe2000c101526 */
[----:B------:R-:W-:Y:S01]  /*59a0*/  F2FP.F16.F32.PACK_AB R68, RZ, R68 ;  /* 0x00000044ff44723e */ /* 0x000fe200000000ff */
[-C--:B------:R-:W-:Y:S01]  /*59b0*/  FMUL R78, R78, R88.reuse ;  /* 0x000000584e4e7220 */ /* 0x080fe20000400000 */
[----:B------:R-:W-:Y:S01]  /*59c0*/  ISETP.GT.AND P1, PT, R4, 0x19, PT ;  /* 0x000000190400780c */ /* 0x000fe20003f24270 */
[----:B------:R-:W-:Y:S01]  /*59d0*/  @P0 STG.E.U16 desc[UR38][R8.64+0x12], R63 ;  /* 0x0000123f08000986 */ /* 0x000fe2000c101526 */
[----:B------:R-:W-:Y:S01]  /*59e0*/  ISETP.GT.AND P0, PT, R3, RZ, P3 ;  /* 0x000000ff0300720c */ /* 0x000fe20001f04270 */
[-C--:B------:R-:W-:Y:S01]  /*59f0*/  FMUL R79, R79, R88.reuse ;  /* 0x000000584f4f7220 */ /* 0x080fe20000400000 */
[----:B------:R-:W-:Y:S01]  /*5a00*/  F2FP.F16.F32.PACK_AB R69, RZ, R69 ;  /* 0x00000045ff45723e */ /* 0x000fe200000000ff */
[----:B------:R-:W-:Y:S01]  /*5a10*/  FMUL R80, R80, R88 ;  /* 0x0000005850507220 */ /* 0x000fe20000400000 */
[----:B------:R-:W-:Y:S01]  /*5a20*/  F2FP.F16.F32.PACK_AB R70, RZ, R70 ;  /* 0x00000046ff46723e */ /* 0x000fe200000000ff */
        /* <DEDUP_REMOVED lines=8> */
[----:B------:R-:W-:Y:S01]  /*5ab0*/  @P0 STG.E.U16 desc[UR38][R10.64+0x20], R64 ;  /* 0x000020400a000986 */ /* 0x000fe2000c101526 */
[----:B------:R-:W-:Y:S01]  /*5ac0*/  ISETP.GT.AND P0, PT, R3, RZ, P2 ;  /* 0x000000ff0300720c */ /* 0x000fe20001704270 */
[-C--:B------:R-:W-:Y:S01]  /*5ad0*/  FMUL R85, R85, R88.reuse ;  /* 0x0000005855557220 */ /* 0x080fe20000400000 */
[----:B------:R-:W-:Y:S01]  /*5ae0*/  F2FP.F16.F32.PACK_AB R75, RZ, R75 ;  /* 0x0000004bff4b723e */ /* 0x000fe200000000ff */
[-C--:B------:R-:W-:Y:S01]  /*5af0*/  FMUL R86, R86, R88.reuse ;  /* 0x0000005856567220 */ /* 0x080fe20000400000 */
[----:B------:R-:W-:Y:S01]  /*5b00*/  ISETP.GT.AND P5, PT, R4, 0x28, PT ;  /* 0x000000280400780c */ /* 0x000fe20003fa4270 */
[----:B------:R-:W-:Y:S01]  /*5b10*/  FMUL R87, R87, R88 ;  /* 0x0000005857577220 */ /* 0x000fe20000400000 */
[----:B------:R-:W-:Y:S01]  /*5b20*/  F2FP.F16.F32.PACK_AB R76, RZ, R76 ;  /* 0x0000004cff4c723e */ /* 0x000fe200000000ff */
[-C--:B------:R-:W-:Y:S01]  /*5b30*/  FMUL R24, R24, R88.reuse ;  /* 0x0000005818187220 */ /* 0x080fe20000400000 */
[----:B------:R-:W-:Y:S01]  /*5b40*/  ISETP.GT.AND P4, PT, R4, 0x29, PT ;  /* 0x000000290400780c */ /* 0x000fe20003f84270 */
[-C--:B------:R-:W-:Y:S01]  /*5b50*/  FMUL R25, R25, R88.reuse ;  /* 0x0000005819197220 */ /* 0x080fe20000400000 */
[----:B------:R-:W-:Y:S01]  /*5b60*/  F2FP.F16.F32.PACK_AB R77, RZ, R77 ;  /* 0x0000004dff4d723e */ /* 0x000fe200000000ff */
[----:B------:R-:W-:Y:S01]  /*5b70*/  FMUL R26, R26, R88 ;  /* 0x000000581a1a7220 */ /* 0x000fe20000400000 */
[----:B------:R-:W-:Y:S01]  /*5b80*/  F2FP.F16.F32.PACK_AB R78, RZ, R78 ;  /* 0x0000004eff4e723e */ /* 0x000fe200000000ff */
[----:B------:R-:W-:Y:S01]  /*5b90*/  @P0 STG.E.U16 desc[UR38][R10.64+0x22], R65 ;  /* 0x000022410a000986 */ /* 0x000fe2000c101526 */
[----:B------:R-:W-:Y:S01]  /*5ba0*/  ISETP.GT.AND P0, PT, R3, 0x8, P3 ;  /* 0x000000080300780c */ /* 0x000fe20001f04270 */
[-C--:B------:R-:W-:Y:S01]  /*5bb0*/  FMUL R27, R27, R88.reuse ;  /* 0x000000581b1b7220 */ /* 0x080fe20000400000 */
[----:B------:R-:W-:Y:S01]  /*5bc0*/  F2FP.F16.F32.PACK_AB R79, RZ, R79 ;  /* 0x0000004fff4f723e */ /* 0x000fe200000000ff */
[-C--:B------:R-:W-:Y:S01]  /*5bd0*/  FMUL R28, R28, R88.reuse ;  /* 0x000000581c1c7220 */ /* 0x080fe20000400000 */
[----:B------:R-:W-:Y:S01]  /*5be0*/  ISETP.GT.AND P3, PT, R4, 0x30, PT ;  /* 0x000000300400780c */ /* 0x000fe20003f64270 */
        /* <DEDUP_REMOVED lines=8> */
[----:B------:R-:W-:Y:S01]  /*5c70*/  @P0 STG.E.U16 desc[UR38][R8.64+0x20], R66 ;  /* 0x0000204208000986 */ /* 0x000fe2000c101526 */
[----:B------:R-:W-:Y:S01]  /*5c80*/  ISETP.GT.AND P0, PT, R3, 0x8, P2 ;  /* 0x000000080300780c */ /* 0x000fe20001704270 */
[-C--:B------:R-:W-:Y:S01]  /*5c90*/  FMUL R33, R33, R88.reuse ;  /* 0x0000005821217220 */ /* 0x080fe20000400000 */
[----:B------:R-:W-:Y:S01]  /*5ca0*/  ISETP.GT.AND P2, PT, R4, 0x18, PT ;  /* 0x000000180400780c */ /* 0x000fe20003f44270 */
[----:B------:R-:W-:Y:S01]  /*5cb0*/  FMUL R34, R34, R88 ;  /* 0x0000005822227220 */ /* 0x000fe20000400000 */
[----:B------:R-:W-:Y:S01]  /*5cc0*/  F2FP.F16.F32.PACK_AB R84, RZ, R84 ;  /* 0x00000054ff54723e */ /* 0x000fe200000000ff */
[-C--:B------:R-:W-:Y:S01]  /*5cd0*/  FMUL R35, R35, R88.reuse ;  /* 0x0000005823237220 */ /* 0x080fe20000400000 */
[----:B------:R-:W-:Y:S01]  /*5ce0*/  P2R R5, PR, RZ, 0x20 ;  /* 0x00000020ff057803 */ /* 0x000fe20000000000 */
[-C--:B------:R-:W-:Y:S01]  /*5cf0*/  FMUL R36, R36, R88.reuse ;  /* 0x0000005824247220 */ /* 0x080fe20000400000 */
[----:B------:R-:W-:Y:S01]  /*5d00*/  F2FP.F16.F32.PACK_AB R85, RZ, R85 ;  /* 0x00000055ff55723e */ /* 0x000fe200000000ff */
[----:B------:R-:W-:Y:S01]  /*5d10*/  FMUL R37, R37, R88 ;  /* 0x0000005825257220 */ /* 0x000fe20000400000 */
[----:B------:R-:W-:Y:S01]  /*5d20*/  F2FP.F16.F32.PACK_AB R86, RZ, R86 ;  /* 0x00000056ff56723e */ /* 0x000fe200000000ff */
[-C--:B------:R-:W-:Y:S01]  /*5d30*/  FMUL R38, R38, R88.reuse ;  /* 0x0000005826267220 */ /* 0x080fe20000400000 */
[----:B------:R-:W-:Y:S01]  /*5d40*/  F2FP.F16.F32.PACK_AB R87, RZ, R87 ;  /* 0x00000057ff57723e */ /* 0x000fe200000000ff */
[----:B------:R-:W-:Y:S01]  /*5d50*/  @P0 STG.E.U16 desc[UR38][R8.64+0x22], R67 ;  /* 0x0000224308000986 */ /* 0x000fe2000c101526 */
[----:B------:R-:W-:Y:S01]  /*5d60*/  ISETP.GT.AND P0, PT, R3, RZ, P2 ;  /* 0x000000ff0300720c */ /* 0x000fe20001704270 */
        /* <DEDUP_REMOVED lines=36> */
[----:B------:R-:W-:Y:S01]  /*5fb0*/  FMUL R55, R55, R88 ;  /* 0x0000005837377220 */ /* 0x000fe20000400000 */
[----:B------:R-:W-:-:S02]  /*5fc0*/  F2FP.F16.F32.PACK_AB R39, RZ, R39 ;  /* 0x00000027ff27723e */ /* 0x000fc400000000ff */
[----:B------:R-:W-:Y:S01]  /*5fd0*/  F2FP.F16.F32.PACK_AB R40, RZ, R40 ;  /* 0x00000028ff28723e */ /* 0x000fe200000000ff */
[----:B------:R-:W-:Y:S01]  /*5fe0*/  @P0 STG.E.U16 desc[UR38][R8.64+0x30], R70 ;  /* 0x0000304608000986 */ /* 0x000fe2000c101526 */
[----:B------:R-:W-:Y:S02]  /*5ff0*/  ISETP.GT.AND P0, PT, R3, 0x8, P1 ;  /* 0x000000080300780c */ /* 0x000fe40000f04270 */
[----:B------:R-:W-:Y:S02]  /*6000*/  ISETP.GT.AND P1, PT, R4, 0x21, PT ;  /* 0x000000210400780c */ /* 0x000fe40003f24270 */
[----:B------:R-:W-:Y:S02]  /*6010*/  F2FP.F16.F32.PACK_AB R41, RZ, R41 ;  /* 0x00000029ff29723e */ /* 0x000fe400000000ff */
[----:B------:R-:W-:Y:S02]  /*6020*/  F2FP.F16.F32.PACK_AB R42, RZ, R42 ;  /* 0x0000002aff2a723e */ /* 0x000fe400000000ff */
[----:B------:R-:W-:-:S02]  /*6030*/  F2FP.F16.F32.PACK_AB R43, RZ, R43 ;  /* 0x0000002bff2b723e */ /* 0x000fc400000000ff */
[----:B------:R-:W-:Y:S02]  /*6040*/  F2FP.F16.F32.PACK_AB R44, RZ, R44 ;  /* 0x0000002cff2c723e */ /* 0x000fe400000000ff */
[----:B------:R-:W-:Y:S01]  /*6050*/  F2FP.F16.F32.PACK_AB R45, RZ, R45 ;  /* 0x0000002dff2d723e */ /* 0x000fe200000000ff */
[----:B------:R-:W-:Y:S01]  /*6060*/  @P0 STG.E.U16 desc[UR38][R8.64+0x32], R71 ;  /* 0x0000324708000986 */ /* 0x000fe2000c101526 */
[----:B------:R-:W-:Y:S02]  /*6070*/  ISETP.GT.AND P0, PT, R3, RZ, P2 ;  /* 0x000000ff0300720c */ /* 0x000fe40001704270 */
[----:B------:R-:W-:Y:S02]  /*6080*/  F2FP.F16.F32.PACK_AB R46, RZ, R46 ;  /* 0x0000002eff2e723e */ /* 0x000fe400000000ff */
[----:B------:R-:W-:Y:S02]  /*6090*/  F2FP.F16.F32.PACK_AB R47, RZ, R47 ;  /* 0x0000002fff2f723e */ /* 0x000fe400000000ff */
[----:B------:R-:W-:-:S02]  /*60a0*/  F2FP.F16.F32.PACK_AB R48, RZ, R48 ;  /* 0x00000030ff30723e */ /* 0x000fc400000000ff */
[----:B------:R-:W-:Y:S02]  /*60b0*/  F2FP.F16.F32.PACK_AB R49, RZ, R49 ;  /* 0x00000031ff31723e */ /* 0x000fe400000000ff */
[----:B------:R-:W-:Y:S02]  /*60c0*/  F2FP.F16.F32.PACK_AB R50, RZ, R50 ;  /* 0x00000032ff32723e */ /* 0x000fe400000000ff */
[----:B------:R-:W-:Y:S01]  /*60d0*/  F2FP.F16.F32.PACK_AB R51, RZ, R51 ;  /* 0x00000033ff33723e */ /* 0x000fe200000000ff */
[----:B------:R-:W-:Y:S01]  /*60e0*/  @P0 STG.E.U16 desc[UR38][R10.64+0x40], R72 ;  /* 0x000040480a000986 */ /* 0x000fe2000c101526 */
[----:B------:R-:W-:Y:S02]  /*60f0*/  ISETP.GT.AND P0, PT, R3, RZ, P1 ;  /* 0x000000ff0300720c */ /* 0x000fe40000f04270 */
[----:B------:R-:W-:Y:S02]  /*6100*/  F2FP.F16.F32.PACK_AB R52, RZ, R52 ;  /* 0x00000034ff34723e */ /* 0x000fe400000000ff */
[----:B------:R-:W-:-:S02]  /*6110*/  F2FP.F16.F32.PACK_AB R53, RZ, R53 ;  /* 0x00000035ff35723e */ /* 0x000fc400000000ff */
[----:B------:R-:W-:Y:S02]  /*6120*/  F2FP.F16.F32.PACK_AB R54, RZ, R54 ;  /* 0x00000036ff36723e */ /* 0x000fe400000000ff */
[----:B------:R-:W-:-:S05]  /*6130*/  F2FP.F16.F32.PACK_AB R55, RZ, R55 ;  /* 0x00000037ff37723e */ /* 0x000fca00000000ff */
[----:B------:R-:W-:Y:S01]  /*6140*/  @P0 STG.E.U16 desc[UR38][R10.64+0x42], R73 ;  /* 0x000042490a000986 */ /* 0x000fe2000c101526 */
[----:B------:R-:W-:Y:S02]  /*6150*/  ISETP.GT.AND P0, PT, R3, 0x8, P2 ;  /* 0x000000080300780c */ /* 0x000fe40001704270 */
[----:B------:R-:W-:-:S11]  /*6160*/  ISETP.GT.AND P2, PT, R4, 0x38, PT ;  /* 0x000000380400780c */ /* 0x000fd60003f44270 */
[----:B------:R-:W-:Y:S01]  /*6170*/  @P0 STG.E.U16 desc[UR38][R8.64+0x40], R74 ;  /* 0x0000404a08000986 */ /* 0x000fe2000c101526 */
[----:B------:R-:W-:-:S13]  /*6180*/  ISETP.GT.AND P0, PT, R3, 0x8, P1 ;  /* 0x000000080300780c */ /* 0x000fda0000f04270 */
[----:B------:R-:W-:Y:S01]  /*6190*/  @P0 STG.E.U16 desc[UR38][R8.64+0x42], R75 ;  /* 0x0000424b08000986 */ /* 0x000fe2000c101526 */
[----:B------:R-:W-:-:S13]  /*61a0*/  ISETP.GT.AND P0, PT, R3, RZ, P5 ;  /* 0x000000ff0300720c */ /* 0x000fda0002f04270 */
[----:B------:R-:W-:Y:S01]  /*61b0*/  @P0 STG.E.U16 desc[UR38][R10.64+0x50], R76 ;  /* 0x0000504c0a000986 */ /* 0x000fe2000c101526 */
[----:B------:R-:W-:-:S13]  /*61c0*/  ISETP.GT.AND P0, PT, R3, RZ, P4 ;  /* 0x000000ff0300720c */ /* 0x000fda0002704270 */
[----:B------:R-:W-:Y:S01]  /*61d0*/  @P0 STG.E.U16 desc[UR38][R10.64+0x52], R77 ;  /* 0x0000524d0a000986 */ /* 0x000fe2000c101526 */
[----:B------:R-:W-:-:S13]  /*61e0*/  ISETP.GT.AND P0, PT, R3, 0x8, P5 ;  /* 0x000000080300780c */ /* 0x000fda0002f04270 */
[----:B------:R-:W-:Y:S01]  /*61f0*/  @P0 STG.E.U16 desc[UR38][R8.64+0x50], R78 ;  /* 0x0000504e08000986 */ /* 0x000fe2000c101526 */
[----:B------:R-:W-:-:S13]  /*6200*/  ISETP.GT.AND P0, PT, R3, 0x8, P4 ;  /* 0x000000080300780c */ /* 0x000fda0002704270 */
[----:B------:R-:W-:Y:S01]  /*6210*/  @P0 STG.E.U16 desc[UR38][R8.64+0x52], R79 ;  /* 0x0000524f08000986 */ /* 0x000fe2000c101526 */
[----:B------:R-:W-:-:S13]  /*6220*/  ISETP.GT.AND P0, PT, R3, RZ, P3 ;  /* 0x000000ff0300720c */ /* 0x000fda0001f04270 */
[----:B------:R-:W-:Y:S01]  /*6230*/  @P0 STG.E.U16 desc[UR38][R10.64+0x60], R80 ;  /* 0x000060500a000986 */ /* 0x000fe2000c101526 */
[----:B------:R-:W-:-:S04]  /*6240*/  ISETP.GT.AND P0, PT, R4, 0x31, PT ;  /* 0x000000310400780c */ /* 0x000fc80003f04270 */
[----:B------:R-:W-:-:S13]  /*6250*/  ISETP.GT.AND P1, PT, R3, RZ, P0 ;  /* 0x000000ff0300720c */ /* 0x000fda0000724270 */
[----:B------:R-:W-:Y:S01]  /*6260*/  @P1 STG.E.U16 desc[UR38][R10.64+0x62], R81 ;  /* 0x000062510a001986 */ /* 0x000fe2000c101526 */
[----:B------:R-:W-:-:S13]  /*6270*/  ISETP.GT.AND P1, PT, R3, 0x8, P3 ;  /* 0x000000080300780c */ /* 0x000fda0001f24270 */
[----:B------:R-:W-:Y:S01]  /*6280*/  @P1 STG.E.U16 desc[UR38][R8.64+0x60], R82 ;  /* 0x0000605208001986 */ /* 0x000fe2000c101526 */
[----:B------:R-:W-:-:S13]  /*6290*/  ISETP.GT.AND P1, PT, R3, 0x8, P0 ;  /* 0x000000080300780c */ /* 0x000fda0000724270 */
[----:B------:R-:W-:Y:S01]  /*62a0*/  @P1 STG.E.U16 desc[UR38][R8.64+0x62], R83 ;  /* 0x0000625308001986 */ /* 0x000fe2000c101526 */
[----:B------:R-:W-:-:S05]  /*62b0*/  IADD3 R14, P1, R19, R8, RZ ;  /* 0x00000008130e7210 */ /* 0x000fca0007f3e0ff */
[----:B------:R-:W-:Y:S01]  /*62c0*/  IMAD.X R15, R13, 0x1, R9, P1 ;  /* 0x000000010d0f7824 */ /* 0x000fe200008e0609 */
[----:B------:R-:W-:-:S13]  /*62d0*/  ISETP.GT.AND P1, PT, R3, RZ, P2 ;  /* 0x000000ff0300720c */ /* 0x000fda0001724270 */
[----:B------:R-:W-:Y:S01]  /*62e0*/  @P1 STG.E.U16 desc[UR38][R10.64+0x70], R84 ;  /* 0x000070540a001986 */ /* 0x000fe2000c101526 */
[----:B------:R-:W-:-:S05]  /*62f0*/  IADD3 R20, P1, R19, R8, RZ ;  /* 0x0000000813147210 */ /* 0x000fca0007f3e0ff */
[----:B------:R-:W-:Y:S01]  /*6300*/  IMAD.X R21, R13, 0x1, R9, P1 ;  /* 0x000000010d157824 */ /* 0x000fe200008e0609 */
[----:B------:R-:W-:-:S05]  /*6310*/  IADD3 R12, P1, R19, R10, RZ ;  /* 0x0000000a130c7210 */ /* 0x000fca0007f3e0ff */
[----:B------:R-:W-:Y:S01]  /*6320*/  IMAD.X R13, R13, 0x1, R11, P1 ;  /* 0x000000010d0d7824 */ /* 0x000fe200008e060b */
[----:B------:R-:W-:-:S04]  /*6330*/  ISETP.GT.AND P1, PT, R4, 0x39, PT ;  /* 0x000000390400780c */ /* 0x000fc80003f24270 */
[----:B------:R-:W-:-:S13]  /*6340*/  ISETP.GT.AND P5, PT, R3, RZ, P1 ;  /* 0x000000ff0300720c */ /* 0x000fda0000fa4270 */
[----:B------:R-:W-:Y:S01]  /*6350*/  @P5 STG.E.U16 desc[UR38][R10.64+0x72], R85 ;  /* 0x000072550a005986 */ /* 0x000fe2000c101526 */
[----:B------:R-:W-:-:S13]  /*6360*/  ISETP.GT.AND P5, PT, R3, 0x8, P2 ;  /* 0x000000080300780c */ /* 0x000fda00017a4270 */
[----:B------:R-:W-:Y:S01]  /*6370*/  @P5 STG.E.U16 desc[UR38][R8.64+0x70], R86 ;  /* 0x0000705608005986 */ /* 0x000fe2000c101526 */
[----:B------:R-:W-:-:S13]  /*6380*/  ISETP.GT.AND P5, PT, R3, 0x8, P1 ;  /* 0x000000080300780c */ /* 0x000fda0000fa4270 */
[----:B------:R0:W-:Y:S01]  /*6390*/  @P5 STG.E.U16 desc[UR38][R8.64+0x72], R87 ;  /* 0x0000725708005986 */ /* 0x0001e2000c101526 */
[C---:B------:R-:W-:Y:S02]  /*63a0*/  ISETP.GT.AND P5, PT, R3.reuse, 0x80, P6 ;  /* 0x000000800300780c */ /* 0x040fe400037a4270 */
[----:B------:R-:W-:-:S11]  /*63b0*/  ISETP.GT.AND P6, PT, R3, 0x88, P6 ;  /* 0x000000880300780c */ /* 0x000fd600037c4270 */
[----:B------:R-:W-:Y:S01]  /*63c0*/  @P5 STG.E.U16 desc[UR38][R12.64], R24 ;  /* 0x000000180c005986 */ /* 0x000fe2000c101526 */
[----:B------:R-:W-:-:S04]  /*63d0*/  ISETP.GT.AND P5, PT, R4, 0x1, PT ;  /* 0x000000010400780c */ /* 0x000fc80003fa4270 */
[----:B------:R-:W-:-:S13]  /*63e0*/  ISETP.GT.AND P5, PT, R3, 0x80, P5 ;  /* 0x000000800300780c */ /* 0x000fda0002fa4270 */
[----:B0-----:R-:W-:Y:S02]  /*63f0*/  @P5 IMAD.MOV.U32 R8, RZ, RZ, R12 ;  /* 0x000000ffff085224 */ /* 0x001fe400078e000c */
[----:B------:R-:W-:-:S05]  /*6400*/  @P5 IMAD.MOV.U32 R9, RZ, RZ, R13 ;  /* 0x000000ffff095224 */ /* 0x000fca00078e000d */
[----:B------:R0:W-:Y:S01]  /*6410*/  @P5 STG.E.U16 desc[UR38][R8.64+0x2], R25 ;  /* 0x0000021908005986 */ /* 0x0001e2000c101526 */
[----:B------:R-:W-:-:S03]  /*6420*/  ISETP.NE.AND P5, PT, R5, RZ, PT ;  /* 0x000000ff0500720c */ /* 0x000fc60003fa5270 */
[----:B------:R-:W-:Y:S01]  /*6430*/  @P6 STG.E.U16 desc[UR38][R14.64], R26 ;  /* 0x0000001a0e006986 */ /* 0x000fe2000c101526 */
[----:B------:R-:W-:-:S04]  /*6440*/  ISETP.GT.AND P6, PT, R4, 0x1, PT ;  /* 0x000000010400780c */ /* 0x000fc80003fc4270 */
[----:B------:R-:W-:-:S13]  /*6450*/  ISETP.GT.AND P6, PT, R3, 0x88, P6 ;  /* 0x000000880300780c */ /* 0x000fda00037c4270 */
[----:B------:R-:W-:Y:S01]  /*6460*/  @P6 STG.E.U16 desc[UR38][R20.64+0x2], R27 ;  /* 0x0000021b14006986 */ /* 0x000fe2000c101526 */
[----:B------:R-:W-:-:S04]  /*6470*/  ISETP.GT.AND P6, PT, R4, 0x8, PT ;  /* 0x000000080400780c */ /* 0x000fc80003fc4270 */
[----:B------:R-:W-:-:S13]  /*6480*/  ISETP.GT.AND P6, PT, R3, 0x80, P6 ;  /* 0x000000800300780c */ /* 0x000fda00037c4270 */
[----:B0-----:R-:W-:Y:S02]  /*6490*/  @P6 IMAD.MOV.U32 R8, RZ, RZ, R12 ;  /* 0x000000ffff086224 */ /* 0x001fe400078e000c */
[----:B------:R-:W-:-:S05]  /*64a0*/  @P6 IMAD.MOV.U32 R9, RZ, RZ, R13 ;  /* 0x000000ffff096224 */ /* 0x000fca00078e000d */
[----:B------:R0:W-:Y:S01]  /*64b0*/  @P6 STG.E.U16 desc[UR38][R8.64+0x10], R28 ;  /* 0x0000101c08006986 */ /* 0x0001e2000c101526 */
[----:B------:R-:W-:-:S04]  /*64c0*/  ISETP.GT.AND P6, PT, R4, 0x9, PT ;  /* 0x000000090400780c */ /* 0x000fc80003fc4270 */
[----:B------:R-:W-:-:S13]  /*64d0*/  ISETP.GT.AND P6, PT, R3, 0x80, P6 ;  /* 0x000000800300780c */ /* 0x000fda00037c4270 */
[----:B0-----:R-:W-:Y:S02]  /*64e0*/  @P6 IMAD.MOV.U32 R8, RZ, RZ, R12 ;  /* 0x000000ffff086224 */ /* 0x001fe400078e000c */
[----:B------:R-:W-:-:S05]  /*64f0*/  @P6 IMAD.MOV.U32 R9, RZ, RZ, R13 ;  /* 0x000000ffff096224 */ /* 0x000fca00078e000d */
[----:B------:R0:W-:Y:S01]  /*6500*/  @P6 STG.E.U16 desc[UR38][R8.64+0x12], R29 ;  /* 0x0000121d08006986 */ /* 0x0001e2000c101526 */
[----:B------:R-:W-:-:S04]  /*6510*/  ISETP.GT.AND P6, PT, R4, 0x8, PT ;  /* 0x000000080400780c */ /* 0x000fc80003fc4270 */
[----:B------:R-:W-:-:S13]  /*6520*/  ISETP.GT.AND P6, PT, R3, 0x88, P6 ;  /* 0x000000880300780c */ /* 0x000fda00037c4270 */
        /* <DEDUP_REMOVED lines=45> */
[----:B------:R-:W-:Y:S01]  /*6800*/  @P6 STG.E.U16 desc[UR38][R8.64+0x42], R41 ;  /* 0x0000422908006986 */ /* 0x000fe2000c101526 */
[----:B------:R-:W-:-:S04]  /*6810*/  ISETP.GT.AND P6, PT, R4, 0x20, PT ;  /* 0x000000200400780c */ /* 0x000fc80003fc4270 */
[----:B------:R-:W-:-:S13]  /*6820*/  ISETP.GT.AND P6, PT, R3, 0x88, P6 ;  /* 0x000000880300780c */ /* 0x000fda00037c4270 */
[----:B------:R-:W-:Y:S01]  /*6830*/  @P6 STG.E.U16 desc[UR38][R6.64+0x40], R42 ;  /* 0x0000402a06006986 */ /* 0x000fe2000c101526 */
[----:B------:R-:W-:-:S04]  /*6840*/  ISETP.GT.AND P6, PT, R4, 0x21, PT ;  /* 0x000000210400780c */ /* 0x000fc80003fc4270 */
[----:B------:R-:W-:-:S13]  /*6850*/  ISETP.GT.AND P6, PT, R3, 0x88, P6 ;  /* 0x000000880300780c */ /* 0x000fda00037c4270 */
[----:B------:R-:W-:Y:S02]  /*6860*/  @P6 IMAD.MOV.U32 R4, RZ, RZ, R6 ;  /* 0x000000ffff046224 */ /* 0x000fe400078e0006 */
[----:B------:R-:W-:-:S05]  /*6870*/  @P6 IMAD.MOV.U32 R5, RZ, RZ, R7 ;  /* 0x000000ffff056224 */ /* 0x000fca00078e0007 */
[----:B------:R0:W-:Y:S01]  /*6880*/  @P6 STG.E.U16 desc[UR38][R4.64+0x42], R43 ;  /* 0x0000422b04006986 */ /* 0x0001e2000c101526 */
[C---:B------:R-:W-:Y:S02]  /*6890*/  ISETP.GT.AND P6, PT, R3.reuse, 0x80, P5 ;  /* 0x000000800300780c */ /* 0x040fe40002fc4270 */
[----:B------:R-:W-:-:S11]  /*68a0*/  ISETP.GT.AND P5, PT, R3, 0x88, P5 ;  /* 0x000000880300780c */ /* 0x000fd60002fa4270 */
[----:B0-----:R-:W-:Y:S02]  /*68b0*/  @P6 IMAD.MOV.U32 R4, RZ, RZ, R12 ;  /* 0x000000ffff046224 */ /* 0x001fe400078e000c */
[----:B------:R-:W-:-:S05]  /*68c0*/  @P6 IMAD.MOV.U32 R5, RZ, RZ, R13 ;  /* 0x000000ffff056224 */ /* 0x000fca00078e000d */
[----:B------:R0:W-:Y:S01]  /*68d0*/  @P6 STG.E.U16 desc[UR38][R4.64+0x50], R44 ;  /* 0x0000502c04006986 */ /* 0x0001e2000c101526 */
[C---:B------:R-:W-:Y:S02]  /*68e0*/  ISETP.GT.AND P6, PT, R3.reuse, 0x80, P4 ;  /* 0x000000800300780c */ /* 0x040fe400027c4270 */
[----:B------:R-:W-:-:S11]  /*68f0*/  ISETP.GT.AND P4, PT, R3, 0x88, P4 ;  /* 0x000000880300780c */ /* 0x000fd60002784270 */
[----:B0-----:R-:W-:Y:S02]  /*6900*/  @P6 IMAD.MOV.U32 R4, RZ, RZ, R12 ;  /* 0x000000ffff046224 */ /* 0x001fe400078e000c */
[----:B------:R-:W-:-:S05]  /*6910*/  @P6 IMAD.MOV.U32 R5, RZ, RZ, R13 ;  /* 0x000000ffff056224 */ /* 0x000fca00078e000d */
[----:B------:R0:W-:Y:S02]  /*6920*/  @P6 STG.E.U16 desc[UR38][R4.64+0x52], R45 ;  /* 0x0000522d04006986 */ /* 0x0001e4000c101526 */
[----:B0-----:R-:W-:Y:S02]  /*6930*/  @P5 IMAD.MOV.U32 R4, RZ, RZ, R6 ;  /* 0x000000ffff045224 */ /* 0x001fe400078e0006 */
[----:B------:R-:W-:-:S05]  /*6940*/  @P5 IMAD.MOV.U32 R5, RZ, RZ, R7 ;  /* 0x000000ffff055224 */ /* 0x000fca00078e0007 */
[----:B------:R0:W-:Y:S01]  /*6950*/  @P5 STG.E.U16 desc[UR38][R4.64+0x50], R46 ;  /* 0x0000502e04005986 */ /* 0x0001e2000c101526 */
[C---:B------:R-:W-:Y:S02]  /*6960*/  ISETP.GT.AND P5, PT, R3.reuse, 0x80, P3 ;  /* 0x000000800300780c */ /* 0x040fe40001fa4270 */
[----:B------:R-:W-:Y:S01]  /*6970*/  ISETP.GT.AND P3, PT, R3, 0x88, P3 ;  /* 0x000000880300780c */ /* 0x000fe20001f64270 */
        /* <DEDUP_REMOVED lines=17> */
[----:B------:R0:W-:Y:S02]  /*6a90*/  @P3 STG.E.U16 desc[UR38][R4.64+0x60], R50 ;  /* 0x0000603204003986 */ /* 0x0001e4000c101526 */
[----:B0-----:R-:W-:Y:S02]  /*6aa0*/  @P0 IMAD.MOV.U32 R4, RZ, RZ, R6 ;  /* 0x000000ffff040224 */ /* 0x001fe400078e0006 */
[----:B------:R-:W-:-:S05]  /*6ab0*/  @P0 IMAD.MOV.U32 R5, RZ, RZ, R7 ;  /* 0x000000ffff050224 */ /* 0x000fca00078e0007 */
[----:B------:R0:W-:Y:S02]  /*6ac0*/  @P0 STG.E.U16 desc[UR38][R4.64+0x62], R51 ;  /* 0x0000623304000986 */ /* 0x0001e4000c101526 */
[----:B0-----:R-:W-:Y:S02]  /*6ad0*/  @P5 IMAD.MOV.U32 R4, RZ, RZ, R12 ;  /* 0x000000ffff045224 */ /* 0x001fe400078e000c */
[----:B------:R-:W-:-:S05]  /*6ae0*/  @P5 IMAD.MOV.U32 R5, RZ, RZ, R13 ;  /* 0x000000ffff055224 */ /* 0x000fca00078e000d */
[----:B------:R0:W-:Y:S04]  /*6af0*/  @P5 STG.E.U16 desc[UR38][R4.64+0x70], R52 ;  /* 0x0000703404005986 */ /* 0x0001e8000c101526 */
[----:B------:R1:W-:Y:S01]  /*6b00*/  @P4 STG.E.U16 desc[UR38][R12.64+0x72], R53 ;  /* 0x000072350c004986 */ /* 0x0003e2000c101526 */
[----:B0-----:R-:W-:Y:S02]  /*6b10*/  @P2 IMAD.MOV.U32 R4, RZ, RZ, R6 ;  /* 0x000000ffff042224 */ /* 0x001fe400078e0006 */
[----:B------:R-:W-:-:S05]  /*6b20*/  @P2 IMAD.MOV.U32 R5, RZ, RZ, R7 ;  /* 0x000000ffff052224 */ /* 0x000fca00078e0007 */
[----:B------:R1:W-:Y:S04]  /*6b30*/  @P2 STG.E.U16 desc[UR38][R4.64+0x70], R54 ;  /* 0x0000703604002986 */ /* 0x0003e8000c101526 */
[----:B------:R1:W-:Y:S02]  /*6b40*/  @P1 STG.E.U16 desc[UR38][R6.64+0x72], R55 ;  /* 0x0000723706001986 */ /* 0x0003e4000c101526 */
.L_x_153:
[----:B------:R-:W-:Y:S05]  /*6b50*/  BSYNC B0 ;  /* 0x0000000000007941 */ /* 0x000fea0003800000 */
.L_x_29:
[----:B------:R-:W-:Y:S01]  /*6b60*/  IADD3 R16, P0, R16, UR36, RZ ;  /* 0x0000002410107c10 */ /* 0x000fe2000ff1e0ff */
[----:B------:R-:W-:Y:S01]  /*6b70*/  ULDC.64 UR4, c[0x0][0x650] ;  /* 0x0001940000047ab9 */ /* 0x000fe20000000a00 */
[----:B------:R-:W-:Y:S01]  /*6b80*/  PRMT R3, RZ, 0x7610, R3 ;  /* 0x00007610ff037816 */ /* 0x000fe20000000003 */
[----:B------:R-:W-:Y:S01]  /*6b90*/  IMAD.MOV.U32 R100, RZ, RZ, -0x1 ;  /* 0xffffffffff647424 */ /* 0x000fe200078e00ff */
[----:B------:R-:W-:Y:S01]  /*6ba0*/  IADD3.X R17, R17, UR42, RZ, P0, !PT ;  /* 0x0000002a11117c10 */ /* 0x000fe200087fe4ff */
[----:B------:R-:W-:Y:S01]  /*6bb0*/  IMAD.MOV.U32 R19, RZ, RZ, -0x1 ;  /* 0xffffffffff137424 */ /* 0x000fe200078e00ff */
[----:B------:R-:W-:-:S04]  /*6bc0*/  ISETP.GE.U32.AND P0, PT, R16, UR4, PT ;  /* 0x0000000410007c0c */ /* 0x000fc8000bf06070 */
[----:B------:R-:W-:-:S13]  /*6bd0*/  ISETP.GE.U32.AND.EX P0, PT, R17, UR5, PT, P0 ;  /* 0x0000000511007c0c */ /* 0x000fda000bf06100 */
[----:B------:R-:W-:Y:S05]  /*6be0*/  @P0 BRA `(.L_x_154) ;  /* 0x0000000400500947 */ /* 0x000fea0003800000 */
[----:B0-----:R-:W0:Y:S01]  /*6bf0*/  LDC.64 R10, c[0x0][0x628] ;  /* 0x00018a00ff0a7b82 */ /* 0x001e220000000a00 */
[----:B-1----:R-:W1:Y:S01]  /*6c00*/  S2R R12, SR_CTAID.X ;  /* 0x00000000000c7919 */ /* 0x002e620000002500 */
[----:B----4-:R-:W-:Y:S02]  /*6c10*/  IMAD.MOV.U32 R8, RZ, RZ, R16 ;  /* 0x000000ffff087224 */ /* 0x010fe400078e0010 */
[----:B------:R-:W-:Y:S01]  /*6c20*/  IMAD.MOV.U32 R9, RZ, RZ, R17 ;  /* 0x000000ffff097224 */ /* 0x000fe200078e0011 */
[----:B------:R-:W4:Y:S03]  /*6c30*/  S2R R20, SR_CTAID.Y ;  /* 0x0000000000147919 */ /* 0x000f260000002600 */
[----:B------:R-:W1:Y:S08]  /*6c40*/  LDC R0, c[0x0][0x630] ;  /* 0x00018c00ff007b82 */ /* 0x000e700000000800 */
[----:B------:R-:W1:Y:S01]  /*6c50*/  LDC.64 R14, c[0x0][0x620] ;  /* 0x00018800ff0e7b82 */ /* 0x000e620000000a00 */
[----:B0-----:R-:W-:-:S04]  /*6c60*/  ISETP.NE.U32.AND P0, PT, R10, RZ, PT ;  /* 0x000000ff0a00720c */ /* 0x001fc80003f05070 */
[----:B------:R-:W-:-:S13]  /*6c70*/  ISETP.NE.AND.EX P0, PT, R11, RZ, PT, P0 ;  /* 0x000000ff0b00720c */ /* 0x000fda0003f05300 */
[----:B-1--4-:R-:W-:Y:S05]  /*6c80*/  @!P0 BRA `(.L_x_155) ;  /* 0x0000000000288947 */ /* 0x012fea0003800000 */
        /* <DEDUP_REMOVED lines=10> */
.L_x_155:
[-CC-:B------:R-:W-:Y:S01]  /*6d30*/  SHF.R.U64 R19, R8, R0.reuse, R9.reuse ;  /* 0x0000000008137219 */ /* 0x180fe20000001209 */
[----:B------:R-:W0:Y:S01]  /*6d40*/  LDC.64 R26, c[0x0][0x640] ;  /* 0x00019000ff1a7b82 */ /* 0x000e220000000a00 */
[----:B------:R-:W-:Y:S01]  /*6d50*/  SHF.R.U32.HI R0, RZ, R0, R9 ;  /* 0x00000000ff007219 */ /* 0x000fe20000011609 */
[----:B------:R-:W-:Y:S01]  /*6d60*/  ULDC UR4, c[0x0][0x150] ;  /* 0x0000540000047ab9 */ /* 0x000fe20000000800 */
[----:B------:R-:W-:Y:S02]  /*6d70*/  IADD3 R3, P0, RZ, -R19, RZ ;  /* 0x80000013ff037210 */ /* 0x000fe40007f1e0ff */
[----:B------:R-:W-:-:S03]  /*6d80*/  I2FP.F32.U32 R7, R12 ;  /* 0x0000000c00077245 */ /* 0x000fc60000201000 */
[----:B------:R-:W1:Y:S01]  /*6d90*/  LDC R6, c[0x0][0x618] ;  /* 0x00018600ff067b82 */ /* 0x000e620000000800 */
[----:B------:R-:W-:Y:S02]  /*6da0*/  IMAD.X R5, RZ, RZ, ~R0, P0 ;  /* 0x000000ffff057224 */ /* 0x000fe400000e0e00 */
[----:B------:R-:W-:Y:S01]  /*6db0*/  FMUL R7, R7, UR4 ;  /* 0x0000000407077c20 */ /* 0x000fe20008400000 */
[----:B------:R-:W-:Y:S01]  /*6dc0*/  ULDC UR4, c[0x0][0x154] ;  /* 0x0000550000047ab9 */ /* 0x000fe20000000800 */
[-C--:B------:R-:W-:Y:S02]  /*6dd0*/  IMAD R0, R5, R14.reuse, RZ ;  /* 0x0000000e05007224 */ /* 0x080fe400078e02ff */
[C---:B------:R-:W-:Y:S01]  /*6de0*/  IMAD.WIDE.U32 R4, R3.reuse, R14, R16 ;  /* 0x0000000e03047225 */ /* 0x040fe200078e0010 */
[----:B------:R-:W4:Y:S01]  /*6df0*/  LDC R8, c[0x0][0x608] ;  /* 0x00018200ff087b82 */ /* 0x000f220000000800 */
[----:B------:R-:W2:Y:S02]  /*6e00*/  F2I.U32.TRUNC.NTZ R7, R7 ;  /* 0x0000000700077305 */ /* 0x000ea4000020f000 */
[----:B------:R-:W-:Y:S01]  /*6e10*/  IMAD R3, R3, R15, R0 ;  /* 0x0000000f03037224 */ /* 0x000fe200078e0200 */
[----:B------:R-:W-:-:S03]  /*6e20*/  I2FP.F32.U32 R0, R20 ;  /* 0x0000001400007245 */ /* 0x000fc60000201000 */
[----:B------:R-:W-:Y:S01]  /*6e30*/  IMAD.IADD R3, R5, 0x1, R3 ;  /* 0x0000000105037824 */ /* 0x000fe200078e0203 */
[----:B------:R-:W3:Y:S01]  /*6e40*/  LDC R11, c[0x0][0x658] ;  /* 0x00019600ff0b7b82 */ /* 0x000ee20000000800 */
[----:B0-----:R-:W-:-:S04]  /*6e50*/  ISETP.NE.U32.AND P0, PT, R26, RZ, PT ;  /* 0x000000ff1a00720c */ /* 0x001fc80003f05070 */
[----:B------:R-:W-:-:S03]  /*6e60*/  ISETP.NE.AND.EX P0, PT, R27, RZ, PT, P0 ;  /* 0x000000ff1b00720c */ /* 0x000fc60003f05300 */
[----:B------:R-:W0:Y:S01]  /*6e70*/  LDC R9, c[0x0][0x144] ;  /* 0x00005100ff097b82 */ /* 0x000e220000000800 */
[-C--:B-1----:R-:W-:Y:S01]  /*6e80*/  SHF.R.U64 R10, R4, R6.reuse, R3 ;  /* 0x00000006040a7219 */ /* 0x082fe20000001203 */
[----:B--2---:R-:W-:Y:S01]  /*6e90*/  IMAD.MOV R7, RZ, RZ, -R7 ;  /* 0x000000ffff077224 */ /* 0x004fe200078e0a07 */
[----:B------:R-:W-:Y:S01]  /*6ea0*/  SHF.R.U32.HI R3, RZ, R6, R3 ;  /* 0x00000006ff037219 */ /* 0x000fe20000011603 */
[----:B------:R-:W-:-:S04]  /*6eb0*/  FMUL R6, R0, UR4 ;  /* 0x0000000400067c20 */ /* 0x000fc80008400000 */
[----:B------:R-:W1:Y:S01]  /*6ec0*/  LDC R21, c[0x0][0x148] ;  /* 0x00005200ff157b82 */ /* 0x000e620000000800 */
[----:B------:R2:W0:Y:S01]  /*6ed0*/  F2I.U32.TRUNC.NTZ R14, R6 ;  /* 0x00000006000e7305 */ /* 0x000422000020f000 */
[-CC-:B----4-:R-:W-:Y:S02]  /*6ee0*/  SHF.R.U64 R13, R10, R8.reuse, R3.reuse ;  /* 0x000000080a0d7219 */ /* 0x190fe40000001203 */
[----:B------:R-:W-:-:S04]  /*6ef0*/  SHF.R.U32.HI R0, RZ, R8, R3 ;  /* 0x00000008ff007219 */ /* 0x000fc80000011603 */
[----:B------:R-:W4:Y:S01]  /*6f00*/  LDC R24, c[0x0][0x600] ;  /* 0x00018000ff187b82 */ /* 0x000f220000000800 */
[-CC-:B---3--:R-:W-:Y:S02]  /*6f10*/  SHF.R.U64 R15, R13, R11.reuse, R0.reuse ;  /* 0x0000000b0d0f7219 */ /* 0x188fe40000001200 */
[----:B------:R-:W-:-:S03]  /*6f20*/  SHF.R.U32.HI R5, RZ, R11, R0 ;  /* 0x0000000bff057219 */ /* 0x000fc60000011600 */
[----:B------:R-:W-:Y:S02]  /*6f30*/  IMAD.MOV.U32 R4, RZ, RZ, R15 ;  /* 0x000000ffff047224 */ /* 0x000fe400078e000f */
[----:B------:R-:W3:Y:S01]  /*6f40*/  LDC R28, c[0x0][0x648] ;  /* 0x00019200ff1c7b82 */ /* 0x000ee20000000800 */
[----:B0-----:R-:W-:-:S07]  /*6f50*/  IMAD R25, R9, R7, R12 ;  /* 0x0000000709197224 */ /* 0x001fce00078e020c */
[----:B------:R-:W0:Y:S08]  /*6f60*/  LDC R29, c[0x0][0x638] ;  /* 0x00018e00ff1d7b82 */ /* 0x000e300000000800 */
[----:B------:R-:W0:Y:S01]  /*6f70*/  LDC R30, c[0x0][0x610] ;  /* 0x00018400ff1e7b82 */ /* 0x000e220000000800 */
[----:B-12-4-:R-:W-:Y:S05]  /*6f80*/  @!P0 BRA `(.L_x_156) ;  /* 0x0000000000288947 */ /* 0x016fea0003800000 */
        /* <DEDUP_REMOVED lines=10> */
.L_x_156:
[----:B------:R-:W-:Y:S01]  /*7030*/  ISETP.NE.AND P0, PT, R2, 0x1, PT ;  /* 0x000000010200780c */ /* 0x000fe20003f05270 */
[----:B------:R-:W-:Y:S01]  /*7040*/  IMAD.MOV R14, RZ, RZ, -R14 ;  /* 0x000000ffff0e7224 */ /* 0x000fe200078e0a0e */
[----:B---3--:R-:W-:Y:S01]  /*7050*/  SHF.R.U64 R3, R4, R28, R5 ;  /* 0x0000001c04037219 */ /* 0x008fe20000001205 */
[----:B------:R-:W-:Y:S01]  /*7060*/  VIADD R5, R24, 0xffffffff ;  /* 0xffffffff18057836 */ /* 0x000fe20000000000 */
[----:B------:R-:W-:-:S03]  /*7070*/  LOP3.LUT R0, R13, R98, RZ, 0xc0, !PT ;  /* 0x000000620d007212 */ /* 0x000fc600078ec0ff */
[----:B------:R-:W-:Y:S01]  /*7080*/  IMAD.MOV R4, RZ, RZ, -R3 ;  /* 0x000000ffff047224 */ /* 0x000fe200078e0a03 */
[----:B------:R-:W-:Y:S01]  /*7090*/  LOP3.LUT R10, R10, R5, RZ, 0xc0, !PT ;  /* 0x000000050a0a7212 */ /* 0x000fe200078ec0ff */
[----:B------:R-:W-:Y:S02]  /*70a0*/  IMAD R0, R91, R3, R0 ;  /* 0x000000035b007224 */ /* 0x000fe400078e0200 */
[----:B0-----:R-:W-:Y:S02]  /*70b0*/  IMAD R3, R4, R29, R15 ;  /* 0x0000001d04037224 */ /* 0x001fe400078e020f */
[----:B------:R-:W-:Y:S02]  /*70c0*/  @P0 IMAD R25, R21, R14, R20 ;  /* 0x0000000e15190224 */ /* 0x000fe400078e0214 */
[----:B------:R-:W-:Y:S02]  /*70d0*/  IMAD R5, R3, R24, R10 ;  /* 0x0000001803057224 */ /* 0x000fe400078e020a */
[----:B------:R-:W-:-:S02]  /*70e0*/  IMAD R0, R0, R30, R25 ;  /* 0x0000001e00007224 */ /* 0x000fc400078e0219 */
[----:B------:R-:W-:-:S03]  /*70f0*/  IMAD.MOV.U32 R4, RZ, RZ, 0x1 ;  /* 0x00000001ff047424 */ /* 0x000fc600078e00ff */
[----:B------:R-:W-:Y:S02]  /*7100*/  SEL R100, R5, R0, !P0 ;  /* 0x0000000005647207 */ /* 0x000fe40004000000 */
[----:B------:R-:W-:Y:S02]  /*7110*/  PRMT R3, R4, 0x7610, R3 ;  /* 0x0000761004037816 */ /* 0x000fe40000000003 */
[----:B------:R-:W-:-:S07]  /*7120*/  SEL R0, R0, R5, !P0 ;  /* 0x0000000500007207 */ /* 0x000fce0004000000 */
.L_x_154:
[----:B------:R-:W-:Y:S01]  /*7130*/  LOP3.LUT P0, RZ, R3, 0xff, RZ, 0xc0, !PT ;  /* 0x000000ff03ff7812 */ /* 0x000fe2000780c0ff */
[----:B------:R-:W-:-:S12]  /*7140*/  IMAD.MOV.U32 R107, RZ, RZ, R0 ;  /* 0x000000ffff6b7224 */ /* 0x000fd800078e0000 */
[----:B------:R-:W-:Y:S05]  /*7150*/  @P0 BRA `(.L_x_157) ;  /* 0xffffffa000640947 */ /* 0x000fea000383ffff */
[----:B------:R-:W-:Y:S05]  /*7160*/  EXIT ;  /* 0x000000000000794d */ /* 0x000fea0003800000 */
.L_x_4:
        /* <DEDUP_REMOVED lines=26> */
.L_x_159:
[--C-:B------:R-:W-:Y:S01]  /*7310*/  SHF.R.U64 R14, R12, R20, R13.reuse ;  /* 0x000000140c0e7219 */ /* 0x100fe2000000120d */
[----:B------:R-:W0:Y:S01]  /*7320*/  LDC R24, c[0x0][0x618] ;  /* 0x00018600ff187b82 */ /* 0x000e220000000800 */
[----:B------:R-:W-:Y:S01]  /*7330*/  I2FP.F32.U32 R8, R6 ;  /* 0x0000000600087245 */ /* 0x000fe20000201000 */
[----:B------:R-:W-:Y:S01]  /*7340*/  ULDC UR4, c[0x0][0x150] ;  /* 0x0000540000047ab9 */ /* 0x000fe20000000800 */
[----:B------:R-:W-:Y:S02]  /*7350*/  SHF.R.U32.HI R7, RZ, R20, R13 ;  /* 0x00000014ff077219 */ /* 0x000fe4000001160d */
[----:B------:R-:W-:Y:S01]  /*7360*/  IADD3 R11, P0, RZ, -R14, RZ ;  /* 0x8000000eff0b7210 */ /* 0x000fe20007f1e0ff */
[----:B------:R-:W-:Y:S01]  /*7370*/  FMUL R13, R8, UR4 ;  /* 0x00000004080d7c20 */ /* 0x000fe20008400000 */
[----:B------:R-:W-:Y:S01]  /*7380*/  ULDC UR4, c[0x0][0x154] ;  /* 0x0000550000047ab9 */ /* 0x000fe20000000800 */
[----:B------:R-:W1:Y:S02]  /*7390*/  LDC.64 R26, c[0x0][0x640] ;  /* 0x00019000ff1a7b82 */ /* 0x000e640000000a00 */
[----:B------:R-:W-:-:S02]  /*73a0*/  IMAD.X R7, RZ, RZ, ~R7, P0 ;  /* 0x000000ffff077224 */ /* 0x000fc400000e0e07 */
[----:B------:R-:W2:Y:S01]  /*73b0*/  F2I.U32.TRUNC.NTZ R13, R13 ;  /* 0x0000000d000d7305 */ /* 0x000ea2000020f000 */
[----:B------:R-:W-:-:S03]  /*73c0*/  IMAD.WIDE.U32 R8, R11, R22, R16 ;  /* 0x000000160b087225 */ /* 0x000fc600078e0010 */
[----:B------:R-:W3:Y:S01]  /*73d0*/  LDC R15, c[0x0][0x144] ;  /* 0x00005100ff0f7b82 */ /* 0x000ee20000000800 */
[----:B------:R-:W-:-:S04]  /*73e0*/  IMAD R10, R7, R22, RZ ;  /* 0x00000016070a7224 */ /* 0x000fc800078e02ff */
[----:B------:R-:W-:Y:S02]  /*73f0*/  IMAD R7, R11, R23, R10 ;  /* 0x000000170b077224 */ /* 0x000fe400078e020a */
[----:B------:R-:W-:Y:S01]  /*7400*/  IMAD.MOV.U32 R10, RZ, RZ, -0x1 ;  /* 0xffffffffff0a7424 */ /* 0x000fe200078e00ff */
[----:B------:R-:W4:Y:S01]  /*7410*/  LDC R20, c[0x0][0x608] ;  /* 0x00018200ff147b82 */ /* 0x000f220000000800 */
[----:B------:R-:W-:Y:S01]  /*7420*/  IMAD.IADD R7, R9, 0x1, R7 ;  /* 0x0000000109077824 */ /* 0x000fe200078e0207 */
[----:B------:R-:W-:-:S04]  /*7430*/  I2FP.F32.U32 R9, R5 ;  /* 0x0000000500097245 */ /* 0x000fc80000201000 */
[-C--:B0-----:R-:W-:Y:S01]  /*7440*/  SHF.R.U64 R12, R8, R24.reuse, R7 ;  /* 0x00000018080c7219 */ /* 0x081fe20000001207 */
[----:B--2---:R-:W-:Y:S01]  /*7450*/  IMAD.MOV R8, RZ, RZ, -R13 ;  /* 0x000000ffff087224 */ /* 0x004fe200078e0a0d */
[----:B------:R-:W0:Y:S01]  /*7460*/  LDC R11, c[0x0][0x658] ;  /* 0x00019600ff0b7b82 */ /* 0x000e220000000800 */
[----:B-1----:R-:W-:Y:S01]  /*7470*/  ISETP.NE.U32.AND P0, PT, R26, RZ, PT ;  /* 0x000000ff1a00720c */ /* 0x002fe20003f05070 */
[----:B------:R-:W-:Y:S01]  /*7480*/  FMUL R9, R9, UR4 ;  /* 0x0000000409097c20 */ /* 0x000fe20008400000 */
[----:B------:R-:W-:Y:S02]  /*7490*/  SHF.R.U32.HI R7, RZ, R24, R7 ;  /* 0x00000018ff077219 */ /* 0x000fe40000011607 */
[----:B------:R-:W-:-:S03]  /*74a0*/  ISETP.NE.AND.EX P0, PT, R27, RZ, PT, P0 ;  /* 0x000000ff1b00720c */ /* 0x000fc60003f05300 */
[----:B------:R-:W1:Y:S01]  /*74b0*/  LDC R22, c[0x0][0x148] ;  /* 0x00005200ff167b82 */ /* 0x000e620000000800 */
[----:B---3--:R-:W-:Y:S02]  /*74c0*/  IMAD R23, R15, R8, R6 ;  /* 0x000000080f177224 */ /* 0x008fe400078e0206 */
[----:B------:R-:W-:-:S05]  /*74d0*/  IMAD.MOV.U32 R8, RZ, RZ, 0x1 ;  /* 0x00000001ff087424 */ /* 0x000fca00078e00ff */
[----:B------:R-:W2:Y:S01]  /*74e0*/  LDC R21, c[0x0][0x600] ;  /* 0x00018000ff157b82 */ /* 0x000ea20000000800 */
[-CC-:B----4-:R-:W-:Y:S02]  /*74f0*/  SHF.R.U64 R15, R12, R20.reuse, R7.reuse ;  /* 0x000000140c0f7219 */ /* 0x190fe40000001207 */
[----:B------:R-:W-:Y:S02]  /*7500*/  SHF.R.U32.HI R6, RZ, R20, R7 ;  /* 0x00000014ff067219 */ /* 0x000fe40000011607 */
[----:B------:R3:W4:Y:S03]  /*7510*/  F2I.U32.TRUNC.NTZ R20, R9 ;  /* 0x0000000900147305 */ /* 0x000726000020f000 */
[----:B------:R-:W1:Y:S01]  /*7520*/  LDC R25, c[0x0][0x648] ;  /* 0x00019200ff197b82 */ /* 0x000e620000000800 */
[-C--:B0-----:R-:W-:Y:S02]  /*7530*/  SHF.R.U64 R19, R15, R11.reuse, R6 ;  /* 0x0000000b0f137219 */ /* 0x081fe40000001206 */
[----:B------:R-:W-:-:S02]  /*7540*/  SHF.L.U32 R10, R10, R11, RZ ;  /* 0x0000000b0a0a7219 */ /* 0x000fc400000006ff */
[-C--:B------:R-:W-:Y:S01]  /*7550*/  SHF.R.U32.HI R7, RZ, R11.reuse, R6 ;  /* 0x0000000bff077219 */ /* 0x080fe20000011606 */
[----:B------:R-:W-:Y:S01]  /*7560*/  IMAD.MOV.U32 R6, RZ, RZ, R19 ;  /* 0x000000ffff067224 */ /* 0x000fe200078e0013 */
[----:B------:R-:W-:Y:S01]  /*7570*/  SHF.L.U32 R24, R8, R11, RZ ;  /* 0x0000000b08187219 */ /* 0x000fe200000006ff */
[----:B------:R-:W0:Y:S01]  /*7580*/  LDC R28, c[0x0][0x638] ;  /* 0x00018e00ff1c7b82 */ /* 0x000e220000000800 */
[----:B------:R-:W-:-:S07]  /*7590*/  LOP3.LUT R30, RZ, R10, RZ, 0x33, !PT ;  /* 0x0000000aff1e7212 */ /* 0x000fce00078e33ff */
[----:B------:R-:W0:Y:S01]  /*75a0*/  LDC R29, c[0x0][0x610] ;  /* 0x00018400ff1d7b82 */ /* 0x000e220000000800 */
[----:B---34-:R-:W-:Y:S05]  /*75b0*/  @!P0 BRA `(.L_x_160) ;  /* 0x0000000000288947 */ /* 0x018fea0003800000 */
[----:B------:R-:W3:Y:S02]  /*75c0*/  LDC R6, c[0x0][0x64c] ;  /* 0x00019300ff067b82 */ /* 0x000ee40000000800 */
[----:B---3--:R-:W-:-:S05]  /*75d0*/  IADD3 R11, P0, R19, R6, RZ ;  /* 0x00000006130b7210 */ /* 0x008fca0007f1e0ff */
        /* <DEDUP_REMOVED lines=8> */
.L_x_160:
[----:B------:R-:W-:Y:S01]  /*7660*/  ISETP.NE.AND P0, PT, R2, 0x1, PT ;  /* 0x000000010200780c */ /* 0x000fe20003f05270 */
[----:B--2---:R-:W-:Y:S01]  /*7670*/  VIADD R9, R21, 0xffffffff ;  /* 0xffffffff15097836 */ /* 0x004fe20000000000 */
[----:B-1----:R-:W-:Y:S01]  /*7680*/  SHF.R.U64 R7, R6, R25, R7 ;  /* 0x0000001906077219 */ /* 0x002fe20000001207 */
[----:B------:R-:W-:Y:S01]  /*7690*/  IMAD.MOV R20, RZ, RZ, -R20 ;  /* 0x000000ffff147224 */ /* 0x000fe200078e0a14 */
[----:B------:R-:W-:Y:S02]  /*76a0*/  LOP3.LUT R6, R15, R30, RZ, 0xc0, !PT ;  /* 0x0000001e0f067212 */ /* 0x000fe400078ec0ff */
[----:B------:R-:W-:Y:S01]  /*76b0*/  LOP3.LUT R12, R12, R9, RZ, 0xc0, !PT ;  /* 0x000000090c0c7212 */ /* 0x000fe200078ec0ff */
[----:B------:R-:W-:Y:S02]  /*76c0*/  IMAD.MOV R8, RZ, RZ, -R7 ;  /* 0x000000ffff087224 */ /* 0x000fe400078e0a07 */
[----:B------:R-:W-:Y:S02]  /*76d0*/  IMAD R6, R24, R7, R6 ;  /* 0x0000000718067224 */ /* 0x000fe400078e0206 */
[----:B------:R-:W-:-:S02]  /*76e0*/  IMAD.MOV.U32 R9, RZ, RZ, 0x1 ;  /* 0x00000001ff097424 */ /* 0x000fc400078e00ff */
[----:B------:R-:W-:Y:S02]  /*76f0*/  @P0 IMAD R23, R22, R20, R5 ;  /* 0x0000001416170224 */ /* 0x000fe400078e0205 */
[----:B0-----:R-:W-:Y:S02]  /*7700*/  IMAD R5, R8, R28, R19 ;  /* 0x0000001c08057224 */ /* 0x001fe400078e0213 */
[----:B------:R-:W-:Y:S02]  /*7710*/  IMAD R19, R6, R29, R23 ;  /* 0x0000001d06137224 */ /* 0x000fe400078e0217 */
[----:B------:R-:W-:Y:S02]  /*7720*/  IMAD R6, R5, R21, R12 ;  /* 0x0000001505067224 */ /* 0x000fe400078e020c */
[----:B------:R-:W-:-:S03]  /*7730*/  IMAD.MOV.U32 R8, RZ, RZ, R14 ;  /* 0x000000ffff087224 */ /* 0x000fc600078e000e */
[----:B------:R-:W-:Y:S02]  /*7740*/  SEL R20, R6, R19, !P0 ;  /* 0x0000001306147207 */ /* 0x000fe40004000000 */
[----:B------:R-:W-:-:S07]  /*7750*/  SEL R19, R19, R6, !P0 ;  /* 0x0000000613137207 */ /* 0x000fce0004000000 */
.L_x_158:
[----:B------:R-:W-:-:S08]  /*7760*/  NOP ;  /* 0x0000000000007918 */ /* 0x000fd00000000000 */
[----:B------:R-:W0:-:S00]  /*7770*/  USETMAXREG.DEALLOC.CTAPOOL 0x28 ;  /* 0x00000028000079c8 */ /* 0x000e0000080e0500 */
[----:B0-----:R-:W-:-:S13]  /*7780*/  ISETP.NE.AND P0, PT, R0, RZ, PT ;  /* 0x000000ff0000720c */ /* 0x001fda0003f05270 */
[----:B------:R-:W-:Y:S05]  /*7790*/  @P0 EXIT ;  /* 0x000000000000094d */ /* 0x000fea0003800000 */
[----:B------:R-:W-:Y:S01]  /*77a0*/  LOP3.LUT P0, RZ, R9, 0xff, RZ, 0xc0, !PT ;  /* 0x000000ff09ff7812 */ /* 0x000fe2000780c0ff */
[----:B------:R-:W-:Y:S02]  /*77b0*/  IMAD.MOV.U32 R0, RZ, RZ, 0x1 ;  /* 0x00000001ff007424 */ /* 0x000fe400078e00ff */
[----:B------:R-:W-:-:S10]  /*77c0*/  IMAD.MOV.U32 R12, RZ, RZ, RZ ;  /* 0x000000ffff0c7224 */ /* 0x000fd400078e00ff */
[----:B------:R-:W-:Y:S05]  /*77d0*/  @!P0 BRA `(.L_x_161) ;  /* 0x0000000c00148947 */ /* 0x000fea0003800000 */
[----:B------:R-:W0:Y:S01]  /*77e0*/  LDC R0, c[0x0][0x28c] ;  /* 0x0000a300ff007b82 */ /* 0x000e220000000800 */
[----:B------:R-:W-:Y:S01]  /*77f0*/  LOP3.LUT P0, RZ, R3, 0x1f, RZ, 0xc0, !PT ;  /* 0x0000001f03ff7812 */ /* 0x000fe2000780c0ff */
[----:B------:R-:W-:Y:S01]  /*7800*/  ULDC UR5, c[0x0][0x658] ;  /* 0x0001960000057ab9 */ /* 0x000fe20000000800 */
[----:B------:R-:W-:Y:S01]  /*7810*/  UMOV UR6, 0xffffffff ;  /* 0xffffffff00067882 */ /* 0x000fe20000000000 */
[----:B------:R-:W-:Y:S01]  /*7820*/  BSSY B0, `(.L_x_161) ;  /* 0x00000c0000007945 */ /* 0x000fe20003800000 */
[----:B------:R-:W-:Y:S01]  /*7830*/  USHF.L.U32 UR6, UR6, UR5, URZ ;  /* 0x0000000506067299 */ /* 0x000fe2000800063f */
[C---:B------:R-:W-:Y:S01]  /*7840*/  ISETP.NE.AND P2, PT, R4.reuse, RZ, PT ;  /* 0x000000ff0400720c */ /* 0x040fe20003f45270 */
[----:B------:R-:W-:Y:S01]  /*7850*/  IMAD.MOV.U32 R13, RZ, RZ, 0x1 ;  /* 0x00000001ff0d7424 */ /* 0x000fe200078e00ff */
[----:B------:R-:W-:Y:S01]  /*7860*/  ISETP.NE.OR P0, PT, R4, RZ, !P0 ;  /* 0x000000ff0400720c */ /* 0x000fe20004705670 */
[----:B------:R-:W-:Y:S01]  /*7870*/  IMAD.MOV.U32 R12, RZ, RZ, RZ ;  /* 0x000000ffff0c7224 */ /* 0x000fe200078e00ff */
[----:B------:R-:W-:Y:S01]  /*7880*/  LOP3.LUT R11, R18, 0x2, RZ, 0xfc, !PT ;  /* 0x00000002120b7812 */ /* 0x000fe200078efcff */
[----:B------:R-:W-:Y:S01]  /*7890*/  ULDC UR4, c[0x0][0x600] ;  /* 0x0001800000047ab9 */ /* 0x000fe20000000800 */
[----:B------:R-:W-:Y:S01]  /*78a0*/  UMOV UR7, 0x1 ;  /* 0x0000000100077882 */ /* 0x000fe20000000000 */
[----:B------:R-:W-:-:S02]  /*78b0*/  UIADD3 UR13, UR4, -0x1, URZ ;  /* 0xffffffff040d7890 */ /* 0x000fc4000fffe03f */
[----:B------:R-:W-:Y:S02]  /*78c0*/  USHF.L.U32 UR15, UR7, UR5, URZ ;  /* 0x00000005070f7299 */ /* 0x000fe4000800063f */
[----:B------:R-:W-:Y:S01]  /*78d0*/  ULOP3.LUT UR14, URZ, UR6, URZ, 0x33, !UPT ;  /* 0x000000063f0e7292 */ /* 0x000fe2000f8e333f */
[----:B------:R-:W-:Y:S01]  /*78e0*/  ULDC.64 UR22, c[0x0][0x198] ;  /* 0x0000660000167ab9 */ /* 0x000fe20000000a00 */
[----:B0-----:R-:W-:-:S05]  /*78f0*/  VIADD R0, R0, 0x1f ;  /* 0x0000001f00007836 */ /* 0x001fca0000000000 */
[----:B------:R-:W-:-:S04]  /*7900*/  SHF.R.S32.HI R3, RZ, 0x1f, R0 ;  /* 0x0000001fff037819 */ /* 0x000fc80000011400 */
[----:B------:R-:W-:Y:S01]  /*7910*/  LEA.HI R3, R3, R0, RZ, 0x5 ;  /* 0x0000000003037211 */ /* 0x000fe200078f28ff */
[----:B------:R-:W-:-:S03]  /*7920*/  IMAD.MOV.U32 R0, RZ, RZ, 0x1 ;  /* 0x00000001ff007424 */ /* 0x000fc600078e00ff */
[----:B------:R-:W-:-:S05]  /*7930*/  SHF.R.S32.HI R3, RZ, 0x5, R3 ;  /* 0x00000005ff037819 */ /* 0x000fca0000011403 */
[----:B------:R-:W-:-:S07]  /*7940*/  VIADD R10, R3, 0x1 ;  /* 0x00000001030a7836 */ /* 0x000fce0000000000 */
.L_x_173:
[----:B------:R-:W-:-:S03]  /*7950*/  UMOV UR4, 0xffffffff ;  /* 0xffffffff00047882 */ /* 0x000fc60000000000 */
[----:B------:R-:W-:Y:S05]  /*7960*/  BRA.DIV UR4, `(.L_x_162) ;  /* 0x0000001204987947 */ /* 0x000fea000b800000 */
[----:B------:R-:W-:-:S13]  /*7970*/  ELECT P6, URZ, PT ;  /* 0x00000000003f782f */ /* 0x000fda00038c0000 */
.L_x_191:
[----:B------:R-:W0:Y:S01]  /*7980*/  LDC R4, c[0x0][0x28c] ;  /* 0x0000a300ff047b82 */ /* 0x000e220000000800 */
[----:B------:R-:W-:Y:S01]  /*7990*/  BSSY B1, `(.L_x_163) ;  /* 0x0000037000017945 */ /* 0x000fe20003800000 */
[----:B0-----:R-:W-:-:S13]  /*79a0*/  ISETP.LT.OR P6, PT, R4, 0x1, !P6 ;  /* 0x000000010400780c */ /* 0x001fda00077c1670 */
[----:B------:R-:W-:Y:S05]  /*79b0*/  @P6 BRA `(.L_x_164) ;  /* 0x0000000000d06947 */ /* 0x000fea0003800000 */
[----:B------:R-:W-:Y:S02]  /*79c0*/  IMAD.SHL.U32 R20, R20, 0x40, RZ ;  /* 0x0000004014147824 */ /* 0x000fe400078e00ff */
[----:B------:R-:W-:Y:S02]  /*79d0*/  IMAD.SHL.U32 R19, R19, 0x100, RZ ;  /* 0x0000010013137824 */ /* 0x000fe400078e00ff */
[----:B------:R-:W-:Y:S02]  /*79e0*/  IMAD.MOV.U32 R21, RZ, RZ, RZ ;  /* 0x000000ffff157224 */ /* 0x000fe400078e00ff */
[----:B------:R-:W-:Y:S02]  /*79f0*/  IMAD.MOV.U32 R4, RZ, RZ, R10 ;  /* 0x000000ffff047224 */ /* 0x000fe400078e000a */
[----:B------:R-:W-:Y:S02]  /*7a00*/  IMAD.MOV.U32 R5, RZ, RZ, R0 ;  /* 0x000000ffff057224 */ /* 0x000fe400078e0000 */
[----:B------:R-:W-:-:S07]  /*7a10*/  IMAD.MOV.U32 R6, RZ, RZ, R12 ;  /* 0x000000ffff067224 */ /* 0x000fce00078e000c */
.L_x_168:
[----:B------:R-:W0:Y:S01]  /*7a20*/  S2R R14, SR_CgaCtaId ;  /* 0x00000000000e7919 */ /* 0x000e220000008800 */
[----:B------:R-:W-:Y:S01]  /*7a30*/  MOV R7, 0x400 ;  /* 0x0000040000077802 */ /* 0x000fe20000000f00 */
[----:B------:R-:W1:Y:S03]  /*7a40*/  @!P2 LDC R9, c[0x0][0x500] ;  /* 0x00014000ff09ab82 */ /* 0x000e660000000800 */
[----:B0-----:R-:W-:Y:S02]  /*7a50*/  LEA R15, R14, R7, 0x18 ;  /* 0x000000070e0f7211 */ /* 0x001fe400078ec0ff */
[----:B------:R-:W-:-:S03]  /*7a60*/  SHF.L.U32 R7, R5, 0x1f, RZ ;  /* 0x0000001f05077819 */ /* 0x000fc600000006ff */
[----:B------:R-:W-:-:S04]  /*7a70*/  IMAD R14, R6, 0x8, R15 ;  /* 0x00000008060e7824 */ /* 0x000fc800078e020f */
[----:B------:R-:W0:Y:S02]  /*7a80*/  SYNCS.PHASECHK.TRANS64.TRYWAIT P1, [R14+URZ+0x58], R7 ;  /* 0x000058070e0075a7 */ /* 0x000e24000802017f */
[----:B01----:R-:W-:Y:S05]  /*7a90*/  @!P1 BRA `(.L_x_165) ;  /* 0x00000010006c9947 */ /* 0x003fea0003800000 */
.L_x_192:
[----:B0-----:R-:W-:Y:S01]  /*7aa0*/  PRMT R7, R11, 0x9910, RZ ;  /* 0x000099100b077816 */ /* 0x001fe200000000ff */
[----:B------:R0:W-:Y:S03]  /*7ab0*/  @!P2 SYNCS.ARRIVE.TRANS64 RZ, [R14+URZ], R9 ;  /* 0x000000090effa9a7 */ /* 0x0001e6000800003f */
[----:B------:R-:W-:-:S13]  /*7ac0*/  ISETP.NE.AND P1, PT, R7, 0x2, PT ;  /* 0x000000020700780c */ /* 0x000fda0003f25270 */
[----:B0-----:R-:W-:Y:S05]  /*7ad0*/  @P1 BRA `(.L_x_166) ;  /* 0x0000000000041947 */ /* 0x001fea0003800000 */
[----:B------:R-:W-:Y:S01]  /*7ae0*/  BPT.TRAP 0x1 ;  /* 0x000000040000795c */ /* 0x000fe20000300000 */
.L_x_166:
[----:B------:R-:W-:Y:S05]  /*7af0*/  @P0 BRA `(.L_x_167) ;  /* 0x0000000000040947 */ /* 0x000fea0003800000 */
[----:B------:R-:W-:Y:S01]  /*7b00*/  BPT.TRAP 0x1 ;  /* 0x000000040000795c */ /* 0x000fe20000300000 */
.L_x_167:
[C-C-:B------:R-:W-:Y:S01]  /*7b10*/  IMAD R7, R6.reuse, 0x4000, R15.reuse ;  /* 0x0000400006077824 */ /* 0x140fe200078e020f */
[----:B------:R-:W-:Y:S01]  /*7b20*/  R2UR UR19, R21 ;  /* 0x00000000151372ca */ /* 0x000fe200000e0000 */
[----:B------:R-:W-:Y:S01]  /*7b30*/  IMAD R15, R6, 0x1000, R15 ;  /* 0x00001000060f7824 */ /* 0x000fe200078e020f */
[----:B------:R-:W-:Y:S01]  /*7b40*/  R2UR UR9, R14 ;  /* 0x000000000e0972ca */ /* 0x000fe200000e0000 */
[----:B------:R-:W-:Y:S01]  /*7b50*/  VIADD R4, R4, 0xffffffff ;  /* 0xffffffff04047836 */ /* 0x000fe20000000000 */
[----:B------:R-:W-:Y:S01]  /*7b60*/  R2UR UR5, R7 ;  /* 0x00000000070572ca */ /* 0x000fe200000e0000 */
[----:B------:R-:W-:Y:S01]  /*7b70*/  UIADD3 UR4, UP0, UR22, 0xf0, URZ ;  /* 0x000000f016047890 */ /* 0x000fe2000ff1e03f */
[----:B------:R-:W-:Y:S01]  /*7b80*/  R2UR UR16, R15 ;  /* 0x000000000f1072ca */ /* 0x000fe200000e0000 */
[----:B------:R-:W-:Y:S01]  /*7b90*/  UIADD3 UR24, UP1, UR22, 0x1f0, URZ ;  /* 0x000001f016187890 */ /* 0x000fe2000ff3e03f */
[----:B------:R-:W-:Y:S01]  /*7ba0*/  R2UR UR12, R8 ;  /* 0x00000000080c72ca */ /* 0x000fe200000e0000 */
[----:B------:R-:W-:Y:S01]  /*7bb0*/  VIADD R6, R6, 0x1 ;  /* 0x0000000106067836 */ /* 0x000fe20000000000 */
[----:B------:R-:W-:Y:S01]  /*7bc0*/  R2UR UR11, R19 ;  /* 0x00000000130b72ca */ /* 0x000fe200000e0000 */
[----:B------:R-:W-:Y:S01]  /*7bd0*/  UIADD3.X UR25, URZ, UR23, URZ, UP1, !UPT ;  /* 0x000000173f197290 */ /* 0x000fe20008ffe43f */
[----:B------:R-:W-:Y:S01]  /*7be0*/  R2UR UR18, R20 ;  /* 0x00000000141272ca */ /* 0x000fe200000e0000 */
[----:B------:R-:W-:Y:S01]  /*7bf0*/  UMOV UR6, 0x0 ;  /* 0x0000000000067882 */ /* 0x000fe20000000000 */
[----:B------:R-:W-:Y:S01]  /*7c00*/  ISETP.GT.AND P3, PT, R4, 0x1, PT ;  /* 0x000000010400780c */ /* 0x000fe20003f64270 */
[----:B------:R-:W-:Y:S01]  /*7c10*/  UMOV UR7, 0x10000000 ;  /* 0x1000000000077882 */ /* 0x000fe20000000000 */
[C---:B------:R-:W-:Y:S01]  /*7c20*/  ISETP.NE.AND P1, PT, R6.reuse, 0xb, PT ;  /* 0x0000000b0600780c */ /* 0x040fe20003f25270 */
[----:B------:R-:W-:Y:S01]  /*7c30*/  UIADD3 UR8, UR5, 0x180, URZ ;  /* 0x0000018005087890 */ /* 0x000fe2000fffe03f */
[----:B------:R-:W-:Y:S01]  /*7c40*/  VIADD R21, R21, 0x20 ;  /* 0x0000002015157836 */ /* 0x000fe20000000000 */
[----:B------:R-:W-:Y:S01]  /*7c50*/  UIADD3.X UR5, URZ, UR23, URZ, UP0, !UPT ;  /* 0x000000173f057290 */ /* 0x000fe200087fe43f */
[----:B------:R-:W-:Y:S01]  /*7c60*/  SEL R14, RZ, 0x1, P1 ;  /* 0x00000001ff0e7807 */ /* 0x000fe20000800000 */
[----:B------:R-:W-:Y:S01]  /*7c70*/  UIADD3 UR16, UR16, 0x2c180, URZ ;  /* 0x0002c18010107890 */ /* 0x000fe2000fffe03f */
[----:B------:R-:W-:Y:S01]  /*7c80*/  SEL R6, R6, RZ, P1 ;  /* 0x000000ff06067207 */ /* 0x000fe20000800000 */
[----:B------:R-:W-:Y:S01]  /*7c90*/  UMOV UR10, UR19 ;  /* 0x00000013000a7c82 */ /* 0x000fe20008000000 */
[----:B------:R-:W-:Y:S01]  /*7ca0*/  UMOV UR17, UR9 ;  /* 0x0000000900117c82 */ /* 0x000fe20008000000 */
[----:B------:R-:W-:Y:S01]  /*7cb0*/  UMOV UR20, UR12 ;  /* 0x0000000c00147c82 */ /* 0x000fe20008000000 */
[----:B------:R-:W-:-:S02]  /*7cc0*/  LOP3.LUT R5, R5, R14, RZ, 0x3c, !PT ;  /* 0x0000000e05057212 */ /* 0x000fc400078e3cff */
[----:B------:R0:W-:Y:S02]  /*7cd0*/  UTMALDG.3D [UR8], [UR4], desc[UR6] ;  /* 0x00000608040075b4 */ /* 0x0001e40008011000 */
[----:B------:R0:W-:Y:S02]  /*7ce0*/  UTMALDG.3D [UR16], [UR24], desc[UR6] ;  /* 0x00000610180075b4 */ /* 0x0001e40008011000 */
[----:B0-----:R-:W-:Y:S05]  /*7cf0*/  @P3 BRA `(.L_x_168) ;  /* 0xfffffffc00483947 */ /* 0x001fea000383ffff */
.L_x_164:
[----:B------:R-:W-:Y:S05]  /*7d00*/  BSYNC B1 ;  /* 0x0000000000017941 */ /* 0x000fea0003800000 */
.L_x_163:
[----:B------:R-:W-:Y:S01]  /*7d10*/  LOP3.LUT P3, RZ, R13, 0xff, RZ, 0xc0, !PT ;  /* 0x000000ff0dff7812 */ /* 0x000fe2000786c0ff */
[----:B------:R-:W-:Y:S01]  /*7d20*/  IMAD.IADD R12, R3, 0x1, R12 ;  /* 0x00000001030c7824 */ /* 0x000fe200078e020c */
[----:B------:R-:W-:Y:S01]  /*7d30*/  IADD3 R16, P4, R16, UR36, RZ ;  /* 0x0000002410107c10 */ /* 0x000fe2000ff9e0ff */
[----:B------:R-:W-:Y:S01]  /*7d40*/  ULDC.64 UR4, c[0x0][0x650] ;  /* 0x0001940000047ab9 */ /* 0x000fe20000000a00 */
[----:B------:R-:W-:Y:S01]  /*7d50*/  BSSY B1, `(.L_x_169) ;  /* 0x000006a000017945 */ /* 0x000fe20003800000 */
[----:B------:R-:W-:Y:S01]  /*7d60*/  IMAD.MOV.U32 R19, RZ, RZ, -0x1 ;  /* 0xffffffffff137424 */ /* 0x000fe200078e00ff */
[----:B------:R-:W-:Y:S01]  /*7d70*/  ISETP.GT.U32.AND P1, PT, R12, 0xa, PT ;  /* 0x0000000a0c00780c */ /* 0x000fe20003f24070 */
[----:B------:R-:W-:Y:S01]  /*7d80*/  IMAD.MOV.U32 R20, RZ, RZ, -0x1 ;  /* 0xffffffffff147424 */ /* 0x000fe200078e00ff */
[----:B------:R-:W-:Y:S01]  /*7d90*/  IADD3.X R17, R17, UR42, RZ, P4, !PT ;  /* 0x0000002a11117c10 */ /* 0x000fe2000a7fe4ff */
[----:B------:R-:W-:Y:S01]  /*7da0*/  IMAD.MOV.U32 R8, RZ, RZ, -0x1 ;  /* 0xffffffffff087424 */ /* 0x000fe200078e00ff */
[----:B------:R-:W-:-:S02]  /*7db0*/  ISETP.LT.U32.AND P1, PT, R3, 0xb, P1 ;  /* 0x0000000b0300780c */ /* 0x000fc40000f21070 */
[----:B------:R-:W-:Y:S01]  /*7dc0*/  PRMT R13, RZ, 0x7610, R13 ;  /* 0x00007610ff0d7816 */ /* 0x000fe2000000000d */
[----:B------:R-:W0:Y:S01]  /*7dd0*/  @P3 S2R R5, SR_CgaCtaId ;  /* 0x0000000000053919 */ /* 0x000e220000008800 */
[----:B------:R-:W-:-:S04]  /*7de0*/  @P3 MOV R4, 0x400 ;  /* 0x0000040000043802 */ /* 0x000fc80000000f00 */
[----:B0-----:R-:W-:Y:S01]  /*7df0*/  @P3 LEA R6, R5, R4, 0x18 ;  /* 0x0000000405063211 */ /* 0x001fe200078ec0ff */
[----:B------:R-:W-:-:S03]  /*7e00*/  IMAD.WIDE.U32 R4, R12, -0x45d1745d, RZ ;  /* 0xba2e8ba30c047825 */ /* 0x000fc600078e00ff */
[----:B------:R0:W-:Y:S01]  /*7e10*/  @P3 SYNCS.ARRIVE.TRANS64.A1T0 RZ, [R6+URZ+0xc8], RZ ;  /* 0x0000c8ff06ff39a7 */ /* 0x0001e2000810003f */
[----:B------:R-:W-:Y:S02]  /*7e20*/  ISETP.GE.U32.AND P3, PT, R3, 0xb, PT ;  /* 0x0000000b0300780c */ /* 0x000fe40003f66070 */
[----:B------:R-:W-:Y:S02]  /*7e30*/  SHF.R.U32.HI R7, RZ, 0x3, R5 ;  /* 0x00000003ff077819 */ /* 0x000fe40000011605 */
[----:B------:R-:W-:Y:S02]  /*7e40*/  SEL R5, RZ, 0x1, !P1 ;  /* 0x00000001ff057807 */ /* 0x000fe40004800000 */
[----:B------:R-:W-:Y:S01]  /*7e50*/  ISETP.GE.U32.AND P1, PT, R16, UR4, PT ;  /* 0x0000000410007c0c */ /* 0x000fe2000bf26070 */
[----:B------:R-:W-:Y:S01]  /*7e60*/  IMAD R12, R7, -0xb, R12 ;  /* 0xfffffff5070c7824 */ /* 0x000fe200078e020c */
[----:B------:R-:W-:Y:S02]  /*7e70*/  LOP3.LUT R0, R0, R5, RZ, 0x3c, !PT ;  /* 0x0000000500007212 */ /* 0x000fe400078e3cff */
[----:B------:R-:W-:-:S02]  /*7e80*/  ISETP.GE.U32.AND.EX P1, PT, R17, UR5, PT, P1 ;  /* 0x0000000511007c0c */ /* 0x000fc4000bf26110 */
[----:B------:R-:W-:Y:S02]  /*7e90*/  PRMT R4, RZ, 0x7610, R4 ;  /* 0x00007610ff047816 */ /* 0x000fe40000000004 */
[----:B------:R-:W-:-:S09]  /*7ea0*/  @P3 LOP3.LUT R0, R0, 0x1, R7, 0x78, !PT ;  /* 0x0000000100003812 */ /* 0x000fd200078e7807 */
[----:B0-----:R-:W-:Y:S05]  /*7eb0*/  @P1 BRA `(.L_x_170) ;  /* 0x00000004004c1947 */ /* 0x001fea0003800000 */
[----:B------:R-:W-:Y:S01]  /*7ec0*/  ULDC.64 UR4, c[0x0][0x628] ;  /* 0x00018a0000047ab9 */ /* 0x000fe20000000a00 */
[----:B------:R-:W0:Y:S01]  /*7ed0*/  S2R R15, SR_CTAID.X ;  /* 0x00000000000f7919 */ /* 0x000e220000002500 */
[----:B------:R-:W-:Y:S01]  /*7ee0*/  ISETP.NE.U32.AND P1, PT, RZ, UR4, PT ;  /* 0x00000004ff007c0c */ /* 0x000fe2000bf25070 */
[----:B------:R-:W-:Y:S01]  /*7ef0*/  ULDC UR7, c[0x0][0x630] ;  /* 0x00018c0000077ab9 */ /* 0x000fe20000000800 */
[----:B------:R-:W-:Y:S01]  /*7f00*/  IMAD.MOV.U32 R4, RZ, RZ, R16 ;  /* 0x000000ffff047224 */ /* 0x000fe200078e0010 */
[----:B------:R-:W1:Y:S01]  /*7f10*/  S2R R14, SR_CTAID.Y ;  /* 0x00000000000e7919 */ /* 0x000e620000002600 */
[----:B------:R-:W-:Y:S01]  /*7f20*/  ISETP.NE.AND.EX P1, PT, RZ, UR5, PT, P1 ;  /* 0x00000005ff007c0c */ /* 0x000fe2000bf25310 */
[----:B------:R-:W-:-:S12]  /*7f30*/  IMAD.MOV.U32 R5, RZ, RZ, R17 ;  /* 0x000000ffff057224 */ /* 0x000fd800078e0011 */
[----:B------:R-:W-:Y:S05]  /*7f40*/  @!P1 BRA `(.L_x_171) ;  /* 0x0000000000289947 */ /* 0x000fea0003800000 */
[----:B------:R-:W-:Y:S02]  /*7f50*/  ULDC UR6, c[0x0][0x634] ;  /* 0x00018d0000067ab9 */ /* 0x000fe40000000800 */
[----:B------:R-:W-:-:S05]  /*7f60*/  IADD3 R9, P1, R16, UR6, RZ ;  /* 0x0000000610097c10 */ /* 0x000fca000ff3e0ff */
[----:B------:R-:W-:-:S04]  /*7f70*/  IMAD.X R19, RZ, RZ, R17, P1 ;  /* 0x000000ffff137224 */ /* 0x000fc800008e0611 */
[----:B------:R-:W-:-:S04]  /*7f80*/  IMAD.WIDE.U32 R6, R19, UR4, RZ ;  /* 0x0000000413067c25 */ /* 0x000fc8000f8e00ff */
[----:B------:R-:W-:-:S04]  /*7f90*/  IMAD.WIDE.U32 R6, P1, R9, UR5, R6 ;  /* 0x0000000509067c25 */ /* 0x000fc8000f820006 */
[----:B------:R-:W-:-:S04]  /*7fa0*/  IMAD.WIDE.U32 R8, R9, UR4, RZ ;  /* 0x0000000409087c25 */ /* 0x000fc8000f8e00ff */
[----:B------:R-:W-:Y:S01]  /*7fb0*/  IMAD.X R5, RZ, RZ, RZ, P1 ;  /* 0x000000ffff057224 */ /* 0x000fe200008e06ff */
[----:B------:R-:W-:Y:S01]  /*7fc0*/  IADD3 RZ, P1, R9, R6, RZ ;  /* 0x0000000609ff7210 */ /* 0x000fe20007f3e0ff */
[----:B------:R-:W-:-:S04]  /*7fd0*/  IMAD.MOV.U32 R4, RZ, RZ, R7 ;  /* 0x000000ffff047224 */ /* 0x000fc800078e0007 */
[----:B------:R-:W-:-:S08]  /*7fe0*/  IMAD.WIDE.U32.X R4, R19, UR5, R4, P1 ;  /* 0x0000000513047c25 */ /* 0x000fd000088e0404 */
.L_x_171:
[--C-:B------:R-:W-:Y:S01]  /*7ff0*/  SHF.R.U64 R8, R4, UR7, R5.reuse ;  /* 0x0000000704087c19 */ /* 0x100fe20008001205 */
[----:B------:R-:W-:Y:S01]  /*8000*/  ULDC.64 UR4, c[0x0][0x620] ;  /* 0x0001880000047ab9 */ /* 0x000fe20000000a00 */
[----:B------:R-:W-:Y:S01]  /*8010*/  SHF.R.U32.HI R4, RZ, UR7, R5 ;  /* 0x00000007ff047c19 */ /* 0x000fe20008011605 */
[----:B------:R-:W2:Y:S01]  /*8020*/  LDC R24, c[0x0][0x144] ;  /* 0x00005100ff187b82 */ /* 0x000ea20000000800 */
[----:B------:R-:W-:Y:S01]  /*8030*/  IADD3 R7, P1, RZ, -R8, RZ ;  /* 0x80000008ff077210 */ /* 0x000fe20007f3e0ff */
[----:B------:R-:W-:Y:S01]  /*8040*/  ULDC.64 UR8, c[0x0][0x640] ;  /* 0x0001900000087ab9 */ /* 0x000fe20000000a00 */
[----:B0-----:R-:W-:Y:S01]  /*8050*/  I2FP.F32.U32 R9, R15 ;  /* 0x0000000f00097245 */ /* 0x001fe20000201000 */
[----:B------:R-:W-:Y:S02]  /*8060*/  ULDC UR6, c[0x0][0x608] ;  /* 0x0001820000067ab9 */ /* 0x000fe40000000800 */
[----:B------:R-:W-:Y:S01]  /*8070*/  IMAD.X R4, RZ, RZ, ~R4, P1 ;  /* 0x000000ffff047224 */ /* 0x000fe200008e0e04 */
[----:B------:R-:W-:Y:S01]  /*8080*/  ISETP.NE.U32.AND P1, PT, RZ, UR8, PT ;  /* 0x00000008ff007c0c */ /* 0x000fe2000bf25070 */
[----:B------:R-:W0:Y:S02]  /*8090*/  LDC R21, c[0x0][0x148] ;  /* 0x00005200ff157b82 */ /* 0x000e240000000800 */
[----:B------:R-:W-:Y:S01]  /*80a0*/  IMAD R6, R4, UR4, RZ ;  /* 0x0000000404067c24 */ /* 0x000fe2000f8e02ff */
[----:B------:R-:W-:Y:S01]  /*80b0*/  ISETP.NE.AND.EX P1, PT, RZ, UR9, PT, P1 ;  /* 0x00000009ff007c0c */ /* 0x000fe2000bf25310 */
[----:B------:R-:W-:Y:S01]  /*80c0*/  IMAD.WIDE.U32 R4, R7, UR4, R16 ;  /* 0x0000000407047c25 */ /* 0x000fe2000f8e0010 */
[----:B------:R-:W-:-:S03]  /*80d0*/  ULDC UR4, c[0x0][0x150] ;  /* 0x0000540000047ab9 */ /* 0x000fc60000000800 */
[----:B------:R-:W-:Y:S02]  /*80e0*/  IMAD R7, R7, UR5, R6 ;  /* 0x0000000507077c24 */ /* 0x000fe4000f8e0206 */
[----:B------:R-:W-:Y:S01]  /*80f0*/  FMUL R6, R9, UR4 ;  /* 0x0000000409067c20 */ /* 0x000fe20008400000 */
[----:B------:R-:W-:Y:S01]  /*8100*/  ULDC UR4, c[0x0][0x618] ;  /* 0x0001860000047ab9 */ /* 0x000fe20000000800 */
[----:B------:R-:W-:Y:S01]  /*8110*/  ULDC UR5, c[0x0][0x154] ;  /* 0x0000550000057ab9 */ /* 0x000fe20000000800 */
[----:B------:R-:W-:-:S03]  /*8120*/  IMAD.IADD R5, R5, 0x1, R7 ;  /* 0x0000000105057824 */ /* 0x000fc600078e0207 */
[----:B------:R-:W3:Y:S02]  /*8130*/  F2I.U32.TRUNC.NTZ R6, R6 ;  /* 0x0000000600067305 */ /* 0x000ee4000020f000 */
[----:B------:R-:W-:Y:S02]  /*8140*/  SHF.R.U64 R9, R4, UR4, R5 ;  /* 0x0000000404097c19 */ /* 0x000fe40008001205 */
[----:B-1----:R-:W-:-:S05]  /*8150*/  I2FP.F32.U32 R4, R14 ;  /* 0x0000000e00047245 */ /* 0x002fca0000201000 */
[----:B------:R-:W-:Y:S01]  /*8160*/  FMUL R22, R4, UR5 ;  /* 0x0000000504167c20 */ /* 0x000fe20008400000 */
[----:B------:R-:W-:Y:S01]  /*8170*/  SHF.R.U32.HI R4, RZ, UR4, R5 ;  /* 0x00000004ff047c19 */ /* 0x000fe20008011605 */
[----:B------:R-:W-:-:S03]  /*8180*/  ULDC UR4, c[0x0][0x658] ;  /* 0x0001960000047ab9 */ /* 0x000fc60000000800 */
[--C-:B------:R-:W-:Y:S01]  /*8190*/  SHF.R.U64 R20, R9, UR6, R4.reuse ;  /* 0x0000000609147c19 */ /* 0x100fe20008001204 */
[----:B------:R-:W1:Y:S01]  /*81a0*/  F2I.U32.TRUNC.NTZ R22, R22 ;  /* 0x0000001600167305 */ /* 0x000e62000020f000 */
[----:B------:R-:W-:Y:S01]  /*81b0*/  SHF.R.U32.HI R5, RZ, UR6, R4 ;  /* 0x00000006ff057c19 */ /* 0x000fe20008011604 */
[----:B---3--:R-:W-:-:S03]  /*81c0*/  IMAD.MOV R6, RZ, RZ, -R6 ;  /* 0x000000ffff067224 */ /* 0x008fc600078e0a06 */
[----:B------:R-:W-:Y:S01]  /*81d0*/  SHF.R.U64 R19, R20, UR4, R5 ;  /* 0x0000000414137c19 */ /* 0x000fe20008001205 */
[----:B--2---:R-:W-:Y:S01]  /*81e0*/  IMAD R15, R24, R6, R15 ;  /* 0x00000006180f7224 */ /* 0x004fe200078e020f */
[----:B------:R-:W-:-:S03]  /*81f0*/  SHF.R.U32.HI R23, RZ, UR4, R5 ;  /* 0x00000004ff177c19 */ /* 0x000fc60008011605 */
[----:B------:R-:W-:Y:S02]  /*8200*/  IMAD.MOV.U32 R4, RZ, RZ, R19 ;  /* 0x000000ffff047224 */ /* 0x000fe400078e0013 */
[----:B------:R-:W-:Y:S01]  /*8210*/  IMAD.MOV.U32 R5, RZ, RZ, R23 ;  /* 0x000000ffff057224 */ /* 0x000fe200078e0017 */
[----:B-1----:R-:W-:Y:S06]  /*8220*/  @!P1 BRA `(.L_x_172) ;  /* 0x0000000000289947 */ /* 0x002fec0003800000 */
[----:B------:R-:W-:Y:S02]  /*8230*/  ULDC UR4, c[0x0][0x64c] ;  /* 0x0001930000047ab9 */ /* 0x000fe40000000800 */
[----:B------:R-:W-:-:S05]  /*8240*/  IADD3 R5, P1, R19, UR4, RZ ;  /* 0x0000000413057c10 */ /* 0x000fca000ff3e0ff */
[----:B------:R-:W-:-:S04]  /*8250*/  IMAD.X R23, RZ, RZ, R23, P1 ;  /* 0x000000ffff177224 */ /* 0x000fc800008e0617 */
[----:B------:R-:W-:-:S04]  /*8260*/  IMAD.WIDE.U32 R6, R23, UR8, RZ ;  /* 0x0000000817067c25 */ /* 0x000fc8000f8e00ff */
[----:B------:R-:W-:-:S04]  /*8270*/  IMAD.WIDE.U32 R6, P1, R5, UR9, R6 ;  /* 0x0000000905067c25 */ /* 0x000fc8000f820006 */
[----:B------:R-:W-:-:S04]  /*8280*/  IMAD.WIDE.U32 R4, R5, UR8, RZ ;  /* 0x0000000805047c25 */ /* 0x000fc8000f8e00ff */
[----:B------:R-:W-:Y:S01]  /*8290*/  IMAD.MOV.U32 R4, RZ, RZ, R7 ;  /* 0x000000ffff047224 */ /* 0x000fe200078e0007 */
[----:B------:R-:W-:Y:S01]  /*82a0*/  IADD3 RZ, P3, R5, R6, RZ ;  /* 0x0000000605ff7210 */ /* 0x000fe20007f7e0ff */
[----:B------:R-:W-:-:S04]  /*82b0*/  IMAD.X R5, RZ, RZ, RZ, P1 ;  /* 0x000000ffff057224 */ /* 0x000fc800008e06ff */
[----:B------:R-:W-:-:S08]  /*82c0*/  IMAD.WIDE.U32.X R4, R23, UR9, R4, P3 ;  /* 0x0000000917047c25 */ /* 0x000fd000098e0404 */
.L_x_172:
[----:B------:R-:W-:Y:S01]  /*82d0*/  ISETP.NE.AND P1, PT, R2, 0x1, PT ;  /* 0x000000010200780c */ /* 0x000fe20003f25270 */
[----:B------:R-:W-:Y:S01]  /*82e0*/  ULDC UR4, c[0x0][0x648] ;  /* 0x0001920000047ab9 */ /* 0x000fe20000000800 */
[----:B------:R-:W-:Y:S01]  /*82f0*/  LOP3.LUT R20, R20, UR14, RZ, 0xc0, !PT ;  /* 0x0000000e14147c12 */ /* 0x000fe2000f8ec0ff */
[----:B------:R-:W-:Y:S01]  /*8300*/  IMAD.MOV R22, RZ, RZ, -R22 ;  /* 0x000000ffff167224 */ /* 0x000fe200078e0a16 */
[----:B------:R-:W-:Y:S01]  /*8310*/  SHF.R.U64 R5, R4, UR4, R5 ;  /* 0x0000000404057c19 */ /* 0x000fe20008001205 */
[----:B------:R-:W-:Y:S01]  /*8320*/  ULDC UR4, c[0x0][0x638] ;  /* 0x00018e0000047ab9 */ /* 0x000fe20000000800 */
[----:B------:R-:W-:Y:S01]  /*8330*/  LOP3.LUT R6, R9, UR13, RZ, 0xc0, !PT ;  /* 0x0000000d09067c12 */ /* 0x000fe2000f8ec0ff */
[----:B------:R-:W-:Y:S02]  /*8340*/  ULDC UR5, c[0x0][0x610] ;  /* 0x0001840000057ab9 */ /* 0x000fe40000000800 */
[----:B------:R-:W-:Y:S02]  /*8350*/  IMAD.MOV R4, RZ, RZ, -R5 ;  /* 0x000000ffff047224 */ /* 0x000fe400078e0a05 */
[----:B------:R-:W-:-:S02]  /*8360*/  IMAD R20, R5, UR15, R20 ;  /* 0x0000000f05147c24 */ /* 0x000fc4000f8e0214 */
[----:B0-----:R-:W-:Y:S02]  /*8370*/  @P1 IMAD R15, R21, R22, R14 ;  /* 0x00000016150f1224 */ /* 0x001fe400078e020e */
[----:B------:R-:W-:Y:S01]  /*8380*/  IMAD R19, R4, UR4, R19 ;  /* 0x0000000404137c24 */ /* 0x000fe2000f8e0213 */
[----:B------:R-:W-:Y:S01]  /*8390*/  ULDC UR4, c[0x0][0x600] ;  /* 0x0001800000047ab9 */ /* 0x000fe20000000800 */
[----:B------:R-:W-:Y:S02]  /*83a0*/  IMAD R15, R20, UR5, R15 ;  /* 0x00000005140f7c24 */ /* 0x000fe4000f8e020f */
[----:B------:R-:W-:Y:S02]  /*83b0*/  IMAD R6, R19, UR4, R6 ;  /* 0x0000000413067c24 */ /* 0x000fe4000f8e0206 */
[----:B------:R-:W-:-:S03]  /*83c0*/  IMAD.MOV.U32 R4, RZ, RZ, 0x1 ;  /* 0x00000001ff047424 */ /* 0x000fc600078e00ff */
[----:B------:R-:W-:Y:S02]  /*83d0*/  SEL R20, R6, R15, !P1 ;  /* 0x0000000f06147207 */ /* 0x000fe40004800000 */
[----:B------:R-:W-:-:S07]  /*83e0*/  SEL R19, R15, R6, !P1 ;  /* 0x000000060f137207 */ /* 0x000fce0004800000 */
.L_x_170:
[----:B------:R-:W-:Y:S05]  /*83f0*/  BSYNC B1 ;  /* 0x0000000000017941 */ /* 0x000fea0003800000 */
.L_x_169:
[----:B------:R-:W-:-:S13]  /*8400*/  LOP3.LUT P1, RZ, R4, 0xff, RZ, 0xc0, !PT ;  /* 0x000000ff04ff7812 */ /* 0x000fda000782c0ff */
[----:B------:R-:W-:Y:S05]  /*8410*/  @P1 BRA `(.L_x_173) ;  /* 0xfffffff4004c1947 */ /* 0x000fea000383ffff */
[----:B------:R-:W-:Y:S05]  /*8420*/  BSYNC B0 ;  /* 0x0000000000007941 */ /* 0x000fea0003800000 */
.L_x_161:
[----:B------:R-:W-:-:S03]  /*8430*/  UMOV UR4, 0xffffffff ;  /* 0xffffffff00047882 */ /* 0x000fc60000000000 */
[----:B------:R-:W-:Y:S05]  /*8440*/  BRA.DIV UR4, `(.L_x_174) ;  /* 0x0000000a04147947 */ /* 0x000fea000b800000 */
[----:B------:R-:W-:-:S13]  /*8450*/  ELECT P6, URZ, PT ;  /* 0x00000000003f782f */ /* 0x000fda00038c0000 */
.L_x_195:
[----:B------:R-:W-:Y:S04]  /*8460*/  BSSY B0, `(.L_x_175) ;  /* 0x000006a000007945 */ /* 0x000fe80003800000 */
[----:B------:R-:W-:Y:S05]  /*8470*/  @!P6 BRA `(.L_x_176) ;  /* 0x0000000400a0e947 */ /* 0x000fea0003800000 */
[----:B------:R-:W-:-:S04]  /*8480*/  LOP3.LUT R18, R18, 0x2, RZ, 0xfc, !PT ;  /* 0x0000000212127812 */ /* 0x000fc800078efcff */
[----:B------:R-:W-:-:S13]  /*8490*/  ISETP.NE.AND P0, PT, R18, 0x3, PT ;  /* 0x000000031200780c */ /* 0x000fda0003f05270 */
[----:B------:R-:W-:Y:S05]  /*84a0*/  @!P0 BRA `(.L_x_177) ;  /* 0x0000000000048947 */ /* 0x000fea0003800000 */
[----:B------:R-:W-:Y:S01]  /*84b0*/  BPT.TRAP 0x1 ;  /* 0x000000040000795c */ /* 0x000fe20000300000 */
.L_x_177:
[----:B------:R-:W0:Y:S01]  /*84c0*/  S2R R3, SR_CgaCtaId ;  /* 0x0000000000037919 */ /* 0x000e220000008800 */
[----:B------:R-:W-:-:S04]  /*84d0*/  MOV R2, 0x400 ;  /* 0x0000040000027802 */ /* 0x000fc80000000f00 */
[----:B0-----:R-:W-:Y:S02]  /*84e0*/  LEA R3, R3, R2, 0x18 ;  /* 0x0000000203037211 */ /* 0x001fe400078ec0ff */
[----:B------:R-:W-:-:S03]  /*84f0*/  SHF.L.U32 R2, R0, 0x1f, RZ ;  /* 0x0000001f00027819 */ /* 0x000fc600000006ff */
[----:B------:R-:W-:-:S04]  /*8500*/  VIADD R3, R3, 0x58 ;  /* 0x0000005803037836 */ /* 0x000fc80000000000 */
[C---:B------:R-:W-:Y:S02]  /*8510*/  IMAD R7, R12.reuse, 0x8, R3 ;  /* 0x000000080c077824 */ /* 0x040fe400078e0203 */
[----:B------:R-:W-:Y:S02]  /*8520*/  VIADD R12, R12, 0x1 ;  /* 0x000000010c0c7836 */ /* 0x000fe40000000000 */
[----:B------:R-:W0:Y:S03]  /*8530*/  SYNCS.PHASECHK.TRANS64.TRYWAIT P0, [R7+URZ], R2 ;  /* 0x00000002070075a7 */ /* 0x000e26000800017f */
[----:B------:R-:W-:-:S04]  /*8540*/  ISETP.NE.AND P1, PT, R12, 0xb, PT ;  /* 0x0000000b0c00780c */ /* 0x000fc80003f25270 */
[----:B------:R-:W-:Y:S02]  /*8550*/  SEL R5, RZ, 0x1, P1 ;  /* 0x00000001ff057807 */ /* 0x000fe40000800000 */
[----:B------:R-:W-:Y:S02]  /*8560*/  SEL R12, R12, RZ, P1 ;  /* 0x000000ff0c0c7207 */ /* 0x000fe40000800000 */
[----:B------:R-:W-:-:S03]  /*8570*/  LOP3.LUT R5, R0, R5, RZ, 0x3c, !PT ;  /* 0x0000000500057212 */ /* 0x000fc600078e3cff */
[----:B------:R-:W-:Y:S01]  /*8580*/  IMAD R9, R12, 0x8, R3 ;  /* 0x000000080c097824 */ /* 0x000fe200078e0203 */
[----:B------:R-:W-:Y:S01]  /*8590*/  SHF.L.U32 R4, R5, 0x1f, RZ ;  /* 0x0000001f05047819 */ /* 0x000fe200000006ff */
[----:B0-----:R-:W-:Y:S06]  /*85a0*/  @!P0 BRA `(.L_x_178) ;  /* 0x0000000400dc8947 */ /* 0x001fec0003800000 */
.L_x_196:
[----:B------:R-:W1:Y:S01]  /*85b0*/  SYNCS.PHASECHK.TRANS64.TRYWAIT P0, [R9+URZ], R4 ;  /* 0x00000004090075a7 */ /* 0x000e62000800017f */
[----:B------:R-:W-:-:S05]  /*85c0*/  VIADD R0, R12, 0x1 ;  /* 0x000000010c007836 */ /* 0x000fca0000000000 */
[----:B------:R-:W-:-:S04]  /*85d0*/  ISETP.NE.AND P1, PT, R0, 0xb, PT ;  /* 0x0000000b0000780c */ /* 0x000fc80003f25270 */
[----:B0-----:R-:W-:Y:S02]  /*85e0*/  SEL R2, RZ, 0x1, P1 ;  /* 0x00000001ff027807 */ /* 0x001fe40000800000 */
[----:B------:R-:W-:Y:S02]  /*85f0*/  SEL R0, R0, RZ, P1 ;  /* 0x000000ff00007207 */ /* 0x000fe40000800000 */
[----:B------:R-:W-:-:S03]  /*8600*/  LOP3.LUT R7, R5, R2, RZ, 0x3c, !PT ;  /* 0x0000000205077212 */ /* 0x000fc600078e3cff */
[----:B------:R-:W-:Y:S01]  /*8610*/  IMAD R6, R0, 0x8, R3 ;  /* 0x0000000800067824 */ /* 0x000fe200078e0203 */
[----:B------:R-:W-:Y:S01]  /*8620*/  SHF.L.U32 R5, R7, 0x1f, RZ ;  /* 0x0000001f07057819 */ /* 0x000fe200000006ff */
[----:B-1----:R-:W-:Y:S06]  /*8630*/  @!P0 BRA `(.L_x_179) ;  /* 0x0000000400cc8947 */ /* 0x002fec0003800000 */
.L_x_197:
[----:B------:R-:W1:Y:S01]  /*8640*/  SYNCS.PHASECHK.TRANS64.TRYWAIT P0, [R6+URZ], R5 ;  /* 0x00000005060075a7 */ /* 0x000e62000800017f */
[----:B------:R-:W-:-:S05]  /*8650*/  VIADD R0, R0, 0x1 ;  /* 0x0000000100007836 */ /* 0x000fca0000000000 */
[----:B------:R-:W-:-:S04]  /*8660*/  ISETP.NE.AND P1, PT, R0, 0xb, PT ;  /* 0x0000000b0000780c */ /* 0x000fc80003f25270 */
[----:B------:R-:W-:Y:S02]  /*8670*/  SEL R2, RZ, 0x1, P1 ;  /* 0x00000001ff027807 */ /* 0x000fe40000800000 */
[----:B------:R-:W-:Y:S02]  /*8680*/  SEL R0, R0, RZ, P1 ;  /* 0x000000ff00007207 */ /* 0x000fe40000800000 */
[----:B------:R-:W-:-:S03]  /*8690*/  LOP3.LUT R7, R7, R2, RZ, 0x3c, !PT ;  /* 0x0000000207077212 */ /* 0x000fc600078e3cff */
[----:B0-----:R-:W-:Y:S01]  /*86a0*/  IMAD R9, R0, 0x8, R3 ;  /* 0x0000000800097824 */ /* 0x001fe200078e0203 */
[----:B------:R-:W-:Y:S01]  /*86b0*/  SHF.L.U32 R4, R7, 0x1f, RZ ;  /* 0x0000001f07047819 */ /* 0x000fe200000006ff */
[----:B-1----:R-:W-:Y:S06]  /*86c0*/  @!P0 BRA `(.L_x_180) ;  /* 0x0000000400bc8947 */ /* 0x002fec0003800000 */
.L_x_198:
        /* <DEDUP_REMOVED lines=9> */
.L_x_199:
        /* <DEDUP_REMOVED lines=9> */
.L_x_200:
        /* <DEDUP_REMOVED lines=9> */
.L_x_201:
        /* <DEDUP_REMOVED lines=9> */
.L_x_202:
        /* <DEDUP_REMOVED lines=9> */
.L_x_203:
        /* <DEDUP_REMOVED lines=9> */
.L_x_204:
[----:B------:R-:W1:Y:S01]  /*8a30*/  SYNCS.PHASECHK.TRANS64.TRYWAIT P0, [R9+URZ], R4 ;  /* 0x00000004090075a7 */ /* 0x000e62000800017f */
[----:B------:R-:W-:-:S05]  /*8a40*/  VIADD R0, R0, 0x1 ;  /* 0x0000000100007836 */ /* 0x000fca0000000000 */
[----:B------:R-:W-:-:S04]  /*8a50*/  ISETP.NE.AND P1, PT, R0, 0xb, PT ;  /* 0x0000000b0000780c */ /* 0x000fc80003f25270 */
[----:B------:R-:W-:Y:S02]  /*8a60*/  SEL R2, RZ, 0x1, P1 ;  /* 0x00000001ff027807 */ /* 0x000fe40000800000 */
[----:B------:R-:W-:Y:S02]  /*8a70*/  SEL R0, R0, RZ, P1 ;  /* 0x000000ff00007207 */ /* 0x000fe40000800000 */
[----:B------:R-:W-:Y:S01]  /*8a80*/  LOP3.LUT R2, R7, R2, RZ, 0x3c, !PT ;  /* 0x0000000207027212 */ /* 0x000fe200078e3cff */
[----:B-1----:R-:W-:Y:S06]  /*8a90*/  @!P0 BRA `(.L_x_187) ;  /* 0x0000000400548947 */ /* 0x002fec0003800000 */
.L_x_205:
[----:B------:R-:W-:Y:S01]  /*8aa0*/  IMAD R3, R0, 0x8, R3 ;  /* 0x0000000800037824 */ /* 0x000fe200078e0203 */
[----:B------:R-:W-:-:S07]  /*8ab0*/  SHF.L.U32 R0, R2, 0x1f, RZ ;  /* 0x0000001f02007819 */ /* 0x000fce00000006ff */
.L_x_188:
[----:B--2---:R2:W3:Y:S02]  /*8ac0*/  SYNCS.PHASECHK.TRANS64.TRYWAIT P0, [R3+URZ], R0 ;  /* 0x00000000030075a7 */ /* 0x0044e4000800017f */
[----:B---3--:R-:W-:Y:S05]  /*8ad0*/  @!P0 NANOSLEEP.SYNCS 0x989680 ;  /* 0x009896800000895d */ /* 0x008fea0003900000 */
[----:B------:R-:W3:Y:S02]  /*8ae0*/  @!P0 SYNCS.PHASECHK.TRANS64 P0, [R3+URZ], R0 ;  /* 0x00000000030085a7 */ /* 0x000ee4000800007f */
[----:B---3--:R-:W-:Y:S05]  /*8af0*/  @!P0 BRA `(.L_x_188) ;  /* 0xfffffffc00f08947 */ /* 0x008fea000383ffff */
.L_x_176:
[----:B------:R-:W-:Y:S05]  /*8b00*/  BSYNC B0 ;  /* 0x0000000000007941 */ /* 0x000fea0003800000 */
.L_x_175:
[----:B------:R-:W-:Y:S05]  /*8b10*/  EXIT ;  /* 0x000000000000794d */ /* 0x000fea0003800000 */
.L_x_18:
[----:B-1----:R1:W2:Y:S02]  /*8b20*/  SYNCS.PHASECHK.TRANS64.TRYWAIT P1, [R3+URZ], R0 ;  /* 0x00000000030075a7 */ /* 0x0022a4000802017f */
[----:B--2---:R-:W-:Y:S05]  /*8b30*/  @!P1 NANOSLEEP.SYNCS 0x989680 ;  /* 0x009896800000995d */ /* 0x004fea0003900000 */
[----:B------:R-:W2:Y:S02]  /*8b40*/  @!P1 SYNCS.PHASECHK.TRANS64 P1, [R3+URZ], R0 ;  /* 0x00000000030095a7 */ /* 0x000ea4000802007f */
[----:B--2---:R-:W-:Y:S05]  /*8b50*/  @!P1 BRA `(.L_x_18) ;  /* 0xfffffffc00f09947 */ /* 0x004fea000383ffff */
[----:B------:R-:W-:Y:S05]  /*8b60*/  BRA `(.L_x_17) ;  /* 0xffffff88009c7947 */ /* 0x000fea000383ffff */
.L_x_23:
[----:B-1----:R-:W-:-:S04]  /*8b70*/  IMAD.U32 R4, RZ, RZ, UR4 ;  /* 0x00000004ff047e24 */ /* 0x002fc8000f8e00ff */
[----:B------:R1:W2:Y:S03]  /*8b80*/  SYNCS.PHASECHK.TRANS64.TRYWAIT P1, [R4+URZ], R3 ;  /* 0x00000003040075a7 */ /* 0x0002a6000802017f */
[----:B--2---:R-:W-:Y:S05]  /*8b90*/  @!P1 NANOSLEEP.SYNCS 0x989680 ;  /* 0x009896800000995d */ /* 0x004fea0003900000 */
[----:B------:R-:W2:Y:S02]  /*8ba0*/  @!P1 SYNCS.PHASECHK.TRANS64 P1, [R4+URZ], R3 ;  /* 0x00000003040095a7 */ /* 0x000ea4000802007f */
[----:B--2---:R-:W-:Y:S05]  /*8bb0*/  @!P1 BRA `(.L_x_23) ;  /* 0xfffffffc00ec9947 */ /* 0x004fea000383ffff */
[----:B------:R-:W-:Y:S05]  /*8bc0*/  BRA `(.L_x_22) ;  /* 0xffffff8c005c7947 */ /* 0x000fea000383ffff */
.L_x_162:
[----:B------:R-:W-:Y:S01]  /*8bd0*/  BSSY B1, `(.L_x_189) ;  /* 0x0000006000017945 */ /* 0x000fe20003800000 */
[----:B------:R-:W-:-:S07]  /*8be0*/  IMAD.MOV.U32 R15, RZ, RZ, -0x1 ;  /* 0xffffffffff0f7424 */ /* 0x000fce00078e00ff */
[----:B------:R-:W-:Y:S05]  /*8bf0*/  WARPSYNC.COLLECTIVE R15, `(.L_x_190) ;  /* 0x000000000f0c7348 */ /* 0x000fea0003c00000 */
[----:B------:R-:W-:Y:S02]  /*8c00*/  ELECT P6, UR62, PT ;  /* 0x00000000003e782f */ /* 0x000fe400038c0000 */
[----:B------:R-:W-:Y:S01]  /*8c10*/  MOV R14, UR62 ;  /* 0x0000003e000e7c02 */ /* 0x000fe20008000f00 */
[----:B------:R-:W-:Y:S10]  /*8c20*/  ENDCOLLECTIVE ;  /* 0x000000000000791b */ /* 0x000ff40003800000 */
.L_x_190:
[----:B------:R-:W-:Y:S05]  /*8c30*/  BSYNC B1 ;  /* 0x0000000000017941 */ /* 0x000fea0003800000 */
.L_x_189:
[----:B------:R-:W-:Y:S05]  /*8c40*/  BRA `(.L_x_191) ;  /* 0xffffffec004c7947 */ /* 0x000fea000383ffff */
.L_x_165:
[----:B0-----:R0:W1:Y:S02]  /*8c50*/  SYNCS.PHASECHK.TRANS64.TRYWAIT P1, [R14+URZ+0x58], R7 ;  /* 0x000058070e0075a7 */ /* 0x001064000802017f */
[----:B-1----:R-:W-:Y:S05]  /*8c60*/  @!P1 NANOSLEEP.SYNCS 0x989680 ;  /* 0x009896800000995d */ /* 0x002fea0003900000 */
[----:B------:R-:W1:Y:S02]  /*8c70*/  @!P1 SYNCS.PHASECHK.TRANS64 P1, [R14+URZ+0x58], R7 ;  /* 0x000058070e0095a7 */ /* 0x000e64000802007f */
[----:B-1----:R-:W-:Y:S05]  /*8c80*/  @!P1 BRA `(.L_x_165) ;  /* 0xfffffffc00f09947 */ /* 0x002fea000383ffff */
[----:B------:R-:W-:Y:S05]  /*8c90*/  BRA `(.L_x_192) ;  /* 0xffffffec00807947 */ /* 0x000fea000383ffff */
.L_x_174:
[----:B------:R-:W-:Y:S01]  /*8ca0*/  BSSY B0, `(.L_x_193) ;  /* 0x0000006000007945 */ /* 0x000fe20003800000 */
[----:B------:R-:W-:-:S07]  /*8cb0*/  IMAD.MOV.U32 R15, RZ, RZ, -0x1 ;  /* 0xffffffffff0f7424 */ /* 0x000fce00078e00ff */
[----:B------:R-:W-:Y:S05]  /*8cc0*/  WARPSYNC.COLLECTIVE R15, `(.L_x_194) ;  /* 0x000000000f0c7348 */ /* 0x000fea0003c00000 */
[----:B------:R-:W-:Y:S02]  /*8cd0*/  ELECT P6, UR62, PT ;  /* 0x00000000003e782f */ /* 0x000fe400038c0000 */
[----:B------:R-:W-:Y:S01]  /*8ce0*/  MOV R14, UR62 ;  /* 0x0000003e000e7c02 */ /* 0x000fe20008000f00 */
[----:B------:R-:W-:Y:S10]  /*8cf0*/  ENDCOLLECTIVE ;  /* 0x000000000000791b */ /* 0x000ff40003800000 */
.L_x_194:
[----:B------:R-:W-:Y:S05]  /*8d00*/  BSYNC B0 ;  /* 0x0000000000007941 */ /* 0x000fea0003800000 */
.L_x_193:
[----:B------:R-:W-:Y:S05]  /*8d10*/  BRA `(.L_x_195) ;  /* 0xfffffff400d07947 */ /* 0x000fea000383ffff */
.L_x_178:
[----:B0-----:R0:W1:Y:S02]  /*8d20*/  SYNCS.PHASECHK.TRANS64.TRYWAIT P0, [R7+URZ], R2 ;  /* 0x00000002070075a7 */ /* 0x001064000800017f */
[----:B-1----:R-:W-:Y:S05]  /*8d30*/  @!P0 NANOSLEEP.SYNCS 0x989680 ;  /* 0x009896800000895d */ /* 0x002fea0003900000 */
[----:B------:R-:W1:Y:S02]  /*8d40*/  @!P0 SYNCS.PHASECHK.TRANS64 P0, [R7+URZ], R2 ;  /* 0x00000002070085a7 */ /* 0x000e64000800007f */
[----:B-1----:R-:W-:Y:S05]  /*8d50*/  @!P0 BRA `(.L_x_178) ;  /* 0xfffffffc00f08947 */ /* 0x002fea000383ffff */
[----:B------:R-:W-:Y:S05]  /*8d60*/  BRA `(.L_x_196) ;  /* 0xfffffff800107947 */ /* 0x000fea000383ffff */
.L_x_179:
[----:B0-----:R0:W1:Y:S02]  /*8d70*/  SYNCS.PHASECHK.TRANS64.TRYWAIT P0, [R9+URZ], R4 ;  /* 0x00000004090075a7 */ /* 0x001064000800017f */
[----:B-1----:R-:W-:Y:S05]  /*8d80*/  @!P0 NANOSLEEP.SYNCS 0x989680 ;  /* 0x009896800000895d */ /* 0x002fea0003900000 */
[----:B------:R-:W1:Y:S02]  /*8d90*/  @!P0 SYNCS.PHASECHK.TRANS64 P0, [R9+URZ], R4 ;  /* 0x00000004090085a7 */ /* 0x000e64000800007f */
[----:B-1----:R-:W-:Y:S05]  /*8da0*/  @!P0 BRA `(.L_x_179) ;  /* 0xfffffffc00f08947 */ /* 0x002fea000383ffff */
[----:B------:R-:W-:Y:S05]  /*8db0*/  BRA `(.L_x_197) ;  /* 0xfffffff800207947 */ /* 0x000fea000383ffff */
.L_x_180:
[----:B0-----:R0:W1:Y:S02]  /*8dc0*/  SYNCS.PHASECHK.TRANS64.TRYWAIT P0, [R6+URZ], R5 ;  /* 0x00000005060075a7 */ /* 0x001064000800017f */
[----:B-1----:R-:W-:Y:S05]  /*8dd0*/  @!P0 NANOSLEEP.SYNCS 0x989680 ;  /* 0x009896800000895d */ /* 0x002fea0003900000 */
[----:B------:R-:W1:Y:S02]  /*8de0*/  @!P0 SYNCS.PHASECHK.TRANS64 P0, [R6+URZ], R5 ;  /* 0x00000005060085a7 */ /* 0x000e64000800007f */
[----:B-1----:R-:W-:Y:S05]  /*8df0*/  @!P0 BRA `(.L_x_180) ;  /* 0xfffffffc00f08947 */ /* 0x002fea000383ffff */
[----:B------:R-:W-:Y:S05]  /*8e00*/  BRA `(.L_x_198) ;  /* 0xfffffff800307947 */ /* 0x000fea000383ffff */
.L_x_181:
[----:B0-----:R0:W1:Y:S02]  /*8e10*/  SYNCS.PHASECHK.TRANS64.TRYWAIT P0, [R9+URZ], R4 ;  /* 0x00000004090075a7 */ /* 0x001064000800017f */
[----:B-1----:R-:W-:Y:S05]  /*8e20*/  @!P0 NANOSLEEP.SYNCS 0x989680 ;  /* 0x009896800000895d */ /* 0x002fea0003900000 */
[----:B------:R-:W1:Y:S02]  /*8e30*/  @!P0 SYNCS.PHASECHK.TRANS64 P0, [R9+URZ], R4 ;  /* 0x00000004090085a7 */ /* 0x000e64000800007f */
[----:B-1----:R-:W-:Y:S05]  /*8e40*/  @!P0 BRA `(.L_x_181) ;  /* 0xfffffffc00f08947 */ /* 0x002fea000383ffff */
[----:B------:R-:W-:Y:S05]  /*8e50*/  BRA `(.L_x_199) ;  /* 0xfffffff800407947 */ /* 0x000fea000383ffff */
.L_x_182:
[----:B0-----:R0:W1:Y:S02]  /*8e60*/  SYNCS.PHASECHK.TRANS64.TRYWAIT P0, [R6+URZ], R5 ;  /* 0x00000005060075a7 */ /* 0x001064000800017f */
[----:B-1----:R-:W-:Y:S05]  /*8e70*/  @!P0 NANOSLEEP.SYNCS 0x989680 ;  /* 0x009896800000895d */ /* 0x002fea0003900000 */
[----:B------:R-:W1:Y:S02]  /*8e80*/  @!P0 SYNCS.PHASECHK.TRANS64 P0, [R6+URZ], R5 ;  /* 0x00000005060085a7 */ /* 0x000e64000800007f */
[----:B-1----:R-:W-:Y:S05]  /*8e90*/  @!P0 BRA `(.L_x_182) ;  /* 0xfffffffc00f08947 */ /* 0x002fea000383ffff */
[----:B------:R-:W-:Y:S05]  /*8ea0*/  BRA `(.L_x_200) ;  /* 0xfffffff800507947 */ /* 0x000fea000383ffff */
.L_x_183:
[----:B0-----:R0:W1:Y:S02]  /*8eb0*/  SYNCS.PHASECHK.TRANS64.TRYWAIT P0, [R9+URZ], R4 ;  /* 0x00000004090075a7 */ /* 0x001064000800017f */
[----:B-1----:R-:W-:Y:S05]  /*8ec0*/  @!P0 NANOSLEEP.SYNCS 0x989680 ;  /* 0x009896800000895d */ /* 0x002fea0003900000 */
[----:B------:R-:W1:Y:S02]  /*8ed0*/  @!P0 SYNCS.PHASECHK.TRANS64 P0, [R9+URZ], R4 ;  /* 0x00000004090085a7 */ /* 0x000e64000800007f */
[----:B-1----:R-:W-:Y:S05]  /*8ee0*/  @!P0 BRA `(.L_x_183) ;  /* 0xfffffffc00f08947 */ /* 0x002fea000383ffff */
[----:B------:R-:W-:Y:S05]  /*8ef0*/  BRA `(.L_x_201) ;  /* 0xfffffff800607947 */ /* 0x000fea000383ffff */
.L_x_184:
[----:B0-----:R0:W1:Y:S02]  /*8f00*/  SYNCS.PHASECHK.TRANS64.TRYWAIT P0, [R6+URZ], R5 ;  /* 0x00000005060075a7 */ /* 0x001064000800017f */
[----:B-1----:R-:W-:Y:S05]  /*8f10*/  @!P0 NANOSLEEP.SYNCS 0x989680 ;  /* 0x009896800000895d */ /* 0x002fea0003900000 */
[----:B------:R-:W1:Y:S02]  /*8f20*/  @!P0 SYNCS.PHASECHK.TRANS64 P0, [R6+URZ], R5 ;  /* 0x00000005060085a7 */ /* 0x000e64000800007f */
[----:B-1----:R-:W-:Y:S05]  /*8f30*/  @!P0 BRA `(.L_x_184) ;  /* 0xfffffffc00f08947 */ /* 0x002fea000383ffff */
[----:B------:R-:W-:Y:S05]  /*8f40*/  BRA `(.L_x_202) ;  /* 0xfffffff800707947 */ /* 0x000fea000383ffff */
.L_x_185:
[----:B0-----:R0:W1:Y:S02]  /*8f50*/  SYNCS.PHASECHK.TRANS64.TRYWAIT P0, [R9+URZ], R4 ;  /* 0x00000004090075a7 */ /* 0x001064000800017f */
[----:B-1----:R-:W-:Y:S05]  /*8f60*/  @!P0 NANOSLEEP.SYNCS 0x989680 ;  /* 0x009896800000895d */ /* 0x002fea0003900000 */
[----:B------:R-:W1:Y:S02]  /*8f70*/  @!P0 SYNCS.PHASECHK.TRANS64 P0, [R9+URZ], R4 ;  /* 0x00000004090085a7 */ /* 0x000e64000800007f */
[----:B-1----:R-:W-:Y:S05]  /*8f80*/  @!P0 BRA `(.L_x_185) ;  /* 0xfffffffc00f08947 */ /* 0x002fea000383ffff */
[----:B------:R-:W-:Y:S05]  /*8f90*/  BRA `(.L_x_203) ;  /* 0xfffffff800807947 */ /* 0x000fea000383ffff */
.L_x_186:
[----:B0-----:R0:W1:Y:S02]  /*8fa0*/  SYNCS.PHASECHK.TRANS64.TRYWAIT P0, [R6+URZ], R5 ;  /* 0x00000005060075a7 */ /* 0x001064000800017f */
[----:B-1----:R-:W-:Y:S05]  /*8fb0*/  @!P0 NANOSLEEP.SYNCS 0x989680 ;  /* 0x009896800000895d */ /* 0x002fea0003900000 */
[----:B------:R-:W1:Y:S02]  /*8fc0*/  @!P0 SYNCS.PHASECHK.TRANS64 P0, [R6+URZ], R5 ;  /* 0x00000005060085a7 */ /* 0x000e64000800007f */
[----:B-1----:R-:W-:Y:S05]  /*8fd0*/  @!P0 BRA `(.L_x_186) ;  /* 0xfffffffc00f08947 */ /* 0x002fea000383ffff */
[----:B------:R-:W-:Y:S05]  /*8fe0*/  BRA `(.L_x_204) ;  /* 0xfffffff800907947 */ /* 0x000fea000383ffff */
.L_x_187:
[----:B-1----:R1:W2:Y:S02]  /*8ff0*/  SYNCS.PHASECHK.TRANS64.TRYWAIT P0, [R9+URZ], R4 ;  /* 0x00000004090075a7 */ /* 0x0022a4000800017f */
[----:B--2---:R-:W-:Y:S05]  /*9000*/  @!P0 NANOSLEEP.SYNCS 0x989680 ;  /* 0x009896800000895d */ /* 0x004fea0003900000 */
[----:B------:R-:W2:Y:S02]  /*9010*/  @!P0 SYNCS.PHASECHK.TRANS64 P0, [R9+URZ], R4 ;  /* 0x00000004090085a7 */ /* 0x000ea4000800007f */
[----:B--2---:R-:W-:Y:S05]  /*9020*/  @!P0 BRA `(.L_x_187) ;  /* 0xfffffffc00f08947 */ /* 0x004fea000383ffff */
[----:B------:R-:W-:Y:S05]  /*9030*/  BRA `(.L_x_205) ;  /* 0xfffffff800987947 */ /* 0x000fea000383ffff */
.L_x_206:
[----:B------:R-:W-:-:S00]  /*9040*/  BRA `(.L_x_206) ;  /* 0xfffffffc00fc7947 */ /* 0x000fc0000383ffff */
[----:B------:R-:W-:-:S00]  /*9050*/  NOP ;  /* 0x0000000000007918 */ /* 0x000fc00000000000 */
        /* <DEDUP_REMOVED lines=10> */
.L_x_207:


//--------------------- .nv.global.init           --------------------------
	.section	.nv.global.init,"aw",@progbits
.nv.global.init:
	.type		$str$22,@object
	.size		$str$22,($str$23 - $str$22)
$str$22:
        /*0000*/ 	.byte	0x6b, 0x5f, 0x74, 0x69, 0x6c, 0x65, 0x5f, 0x63, 0x6f, 0x75, 0x6e, 0x74, 0x20, 0x3e, 0x3d, 0x20
        /*0010*/ 	.byte	0x31, 0x00
	.type		$str$23,@object
	.size		$str$23,(__unnamed_1 - $str$23)
$str$23:
        /*0012*/ 	.byte	0x2f, 0x74, 0x6d, 0x70, 0x2f, 0x63, 0x75, 0x74, 0x6c, 0x61, 0x73, 0x73, 0x5f, 0x73, 0x77, 0x65
        /*0022*/ 	.byte	0x65, 0x70, 0x5f, 0x73, 0x72, 0x63, 0x2f, 0x69, 0x6e, 0x63, 0x6c, 0x75, 0x64, 0x65, 0x2f, 0x63
        /*0032*/ 	.byte	0x75, 0x74, 0x6c, 0x61, 0x73, 0x73, 0x2f, 0x67, 0x65, 0x6d, 0x6d, 0x2f, 0x63, 0x6f, 0x6c, 0x6c
        /*0042*/ 	.byte	0x65, 0x63, 0x74, 0x69, 0x76, 0x65, 0x2f, 0x73, 0x6d, 0x39, 0x30, 0x5f, 0x6d, 0x6d, 0x61, 0x5f
        /*0052*/ 	.byte	0x74, 0x6d, 0x61, 0x5f, 0x67, 0x6d, 0x6d, 0x61, 0x5f, 0x73, 0x73, 0x5f, 0x77, 0x61, 0x72, 0x70
        /*0062*/ 	.byte	0x73, 0x70, 0x65, 0x63, 0x69, 0x61, 0x6c, 0x69, 0x7a, 0x65, 0x64, 0x2e, 0x68, 0x70, 0x70, 0x00
	.type		__unnamed_1,@object
	.size		__unnamed_1,(.L_0 - __unnamed_1)
__unnamed_1:
        /*0072*/ 	.byte	0x76, 0x6f, 0x69, 0x64, 0x20, 0x63, 0x75, 0x74, 0x6c, 0x61, 0x73, 0x73, 0x3a, 0x3a, 0x67, 0x65
        /* <DEDUP_REMOVED lines=179> */
        /*0bb2*/ 	.byte	0x3a, 0x69, 0x64, 0x65, 0x6e, 0x74, 0x69, 0x74, 0x79, 0x5d, 0x00
.L_0:


//--------------------- .nv.shared._ZN7cutlass13device_kernelINS_4gemm6kernel13GemmUniversalIN4cute5tupleIJiiiiEEENS1_10collective13CollectiveMmaINS1_34MainloopSm90TmaGmmaWarpSpecializedILi11ENS5_IJNS4_1CILi1EEESB_SB_EEENS1_35KernelTmaWarpSpecializedCooperativeEEENS5_IJNSA_ILi256EEENSA_ILi64EEENSA_ILi32EEEEEENS_6half_tENS5_IJlSB_lEEESJ_NS5_IJSB_llEEENS4_8TiledMMAINS4_8MMA_AtomIJNS4_4SM904GMMA25MMA_64x64x16_F32F16F16_SSILNSP_5MajorE0ELSR_1ELNSP_7ScaleInE1ELSS_1EEEEEENS4_6LayoutINS5_IJNSA_ILi2EEESB_SB_EEENS5_IJSB_NSA_ILi0EEESY_EEEEENS5_IJNS4_10UnderscoreES11_S11_EEEEENS4_13SM90_TMA_LOADENS4_14ComposedLayoutINS4_7SwizzleILi2ELi4ELi3EEENS4_18smem_ptr_flag_bitsILi16EEENSV_INS5_IJNSA_ILi8EEESH_EEENS5_IJSH_SB_EEEEEEEvNS4_8identityES14_NS15_INS16_ILi3ELi4ELi3EEES19_NSV_INS5_IJSG_S1A_EEENS5_IJSB_SG_EEEEEEEvS1F_EENS_8epilogue10collective6detail29Sm90TmaWarpSpecializedAdapterINS1N_15DefaultEpilogueISJ_SK_SK_NS1M_6thread17LinearCombinationISJ_Li1EffLNS1R_9ScaleType4KindE0ELNS_15FloatRoundStyleE2ESJ_EENS1_15EpilogueDefaultEEEEEvvEEEEvNT_6ParamsE --------------------------
	.section	.nv.shared._ZN7cutlass13device_kernelINS_4gemm6kernel13GemmUniversalIN4cute5tupleIJiiiiEEENS1_10collective13CollectiveMmaINS1_34MainloopSm90TmaGmmaWarpSpecializedILi11ENS5_IJNS4_1CILi1EEESB_SB_EEENS1_35KernelTmaWarpSpecializedCooperativeEEENS5_IJNSA_ILi256EEENSA_ILi64EEENSA_ILi32EEEEEENS_6half_tENS5_IJlSB_lEEESJ_NS5_IJSB_llEEENS4_8TiledMMAINS4_8MMA_AtomIJNS4_4SM904GMMA25MMA_64x64x16_F32F16F16_SSILNSP_5MajorE0ELSR_1ELNSP_7ScaleInE1ELSS_1EEEEEENS4_6LayoutINS5_IJNSA_ILi2EEESB_SB_EEENS5_IJSB_NSA_ILi0EEESY_EEEEENS5_IJNS4_10UnderscoreES11_S11_EEEEENS4_13SM90_TMA_LOADENS4_14ComposedLayoutINS4_7SwizzleILi2ELi4ELi3EEENS4_18smem_ptr_flag_bitsILi16EEENSV_INS5_IJNSA_ILi8EEESH_EEENS5_IJSH_SB_EEEEEEEvNS4_8identityES14_NS15_INS16_ILi3ELi4ELi3EEES19_NSV_INS5_IJSG_S1A_EEENS5_IJSB_SG_EEEEEEEvS1F_EENS_8epilogue10collective6detail29Sm90TmaWarpSpecializedAdapterINS1N_15DefaultEpilogueISJ_SK_SK_NS1M_6thread17LinearCombinationISJ_Li1EffLNS1R_9ScaleType4KindE0ELNS_15FloatRoundStyleE2ESJ_EENS1_15EpilogueDefaultEEEEEvvEEEEvNT_6ParamsE,"aw",@nobits
	.sectionflags	@""
	.align	16
	.zero		1024


//--------------------- .nv.shared.reserved.0     --------------------------
	.section	.nv.shared.reserved.0,"aw",@nobits
	.weak		__nv_reservedSMEM_offset_0_alias
	.size		__nv_reservedSMEM_offset_0_alias, 0, 0
	.other		__nv_reservedSMEM_offset_0_alias,@"STO_CUDA_RESERVED_SHARED STV_DEFAULT"
__nv_reservedSMEM_offset_0_alias:
	.zero		0


//--------------------- .nv.global                --------------------------
	.section	.nv.global,"aw",@nobits
.nv.global:
	.type		_ZN40_INTERNAL_d5f48043_4_k_cu_70574a93_244254cute1_E,@object
	.size		_ZN40_INTERNAL_d5f48043_4_k_cu_70574a93_244254cute1_E,(_ZN40_INTERNAL_d5f48043_4_k_cu_70574a93_244254cuda3std3__45__cpo6cbeginE - _ZN40_INTERNAL_d5f48043_4_k_cu_70574a93_244254cute1_E)
_ZN40_INTERNAL_d5f48043_4_k_cu_70574a93_244254cute1_E:
	.zero		1
	.type		_ZN40_INTERNAL_d5f48043_4_k_cu_70574a93_244254cuda3std3__45__cpo6cbeginE,@object
	.size		_ZN40_INTERNAL_d5f48043_4_k_cu_70574a93_244254cuda3std3__45__cpo6cbeginE,(_ZN40_INTERNAL_d5f48043_4_k_cu_70574a93_244254cuda3std3__48in_placeE - _ZN40_INTERNAL_d5f48043_4_k_cu_70574a93_244254cuda3std3__45__cpo6cbeginE)
_ZN40_INTERNAL_d5f48043_4_k_cu_70574a93_244254cuda3std3__45__cpo6cbeginE:
	.zero		1
	.type		_ZN40_INTERNAL_d5f48043_4_k_cu_70574a93_244254cuda3std3__48in_placeE,@object
	.size		_ZN40_INTERNAL_d5f48043_4_k_cu_70574a93_244254cuda3std3__48in_placeE,(_ZN40_INTERNAL_d5f48043_4_k_cu_70574a93_244254cuda3std6ranges3__45__cpo9iter_moveE - _ZN40_INTERNAL_d5f48043_4_k_cu_70574a93_244254cuda3std3__48in_placeE)
_ZN40_INTERNAL_d5f48043_4_k_cu_70574a93_244254cuda3std3__48in_placeE:
	.zero		1
	.type		_ZN40_INTERNAL_d5f48043_4_k_cu_70574a93_244254cuda3std6ranges3__45__cpo9iter_moveE,@object
	.size		_ZN40_INTERNAL_d5f48043_4_k_cu_70574a93_244254cuda3std6ranges3__45__cpo9iter_moveE,(_ZN40_INTERNAL_d5f48043_4_k_cu_70574a93_244254cuda3std3__45__cpo5beginE - _ZN40_INTERNAL_d5f48043_4_k_cu_70574a93_244254cuda3std6ranges3__45__cpo9iter_moveE)
_ZN40_INTERNAL_d5f48043_4_k_cu_70574a93_244254cuda3std6ranges3__45__cpo9iter_moveE:
	.zero		1
	.type		_ZN40_INTERNAL_d5f48043_4_k_cu_70574a93_244254cuda3std3__45__cpo5beginE,@object
	.size		_ZN40_INTERNAL_d5f48043_4_k_cu_70574a93_244254cuda3std3__45__cpo5beginE,(_ZN40_INTERNAL_d5f48043_4_k_cu_70574a93_244254cuda3std3__442_GLOBAL__N__d5f48043_4_k_cu_70574a93_244256ignoreE - _ZN40_INTERNAL_d5f48043_4_k_cu_70574a93_244254cuda3std3__45__cpo5beginE)
_ZN40_INTERNAL_d5f48043_4_k_cu_70574a93_244254cuda3std3__45__cpo5beginE:
	.zero		1
	.type		_ZN40_INTERNAL_d5f48043_4_k_cu_70574a93_244254cuda3std3__442_GLOBAL__N__d5f48043_4_k_cu_70574a93_244256ignoreE,@object
	.size		_ZN40_INTERNAL_d5f48043_4_k_cu_70574a93_244254cuda3std3__442_GLOBAL__N__d5f48043_4_k_cu_70574a93_244256ignoreE,(_ZN40_INTERNAL_d5f48043_4_k_cu_70574a93_244254cute7productE - _ZN40_INTERNAL_d5f48043_4_k_cu_70574a93_244254cuda3std3__442_GLOBAL__N__d5f48043_4_k_cu_70574a93_244256ignoreE)
_ZN40_INTERNAL_d5f48043_4_k_cu_70574a93_244254cuda3std3__442_GLOBAL__N__d5f48043_4_k_cu_70574a93_244256ignoreE:
	.zero		1
	.type		_ZN40_INTERNAL_d5f48043_4_k_cu_70574a93_244254cute7productE,@object
	.size		_ZN40_INTERNAL_d5f48043_4_k_cu_70574a93_244254cute7productE,(_ZN40_INTERNAL_d5f48043_4_k_cu_70574a93_244254cuda3std3__45__cpo3endE - _ZN40_INTERNAL_d5f48043_4_k_cu_70574a93_244254cute7productE)
_ZN40_INTERNAL_d5f48043_4_k_cu_70574a93_244254cute7productE:
	.zero		1
	.type		_ZN40_INTERNAL_d5f48043_4_k_cu_70574a93_244254cuda3std3__45__cpo3endE,@object
	.size		_ZN40_INTERNAL_d5f48043_4_k_cu_70574a93_244254cuda3std3__45__cpo3endE,(_ZN40_INTERNAL_d5f48043_4_k_cu_70574a93_244254cuda3std3__419piecewise_constructE - _ZN40_INTERNAL_d5f48043_4_k_cu_70574a93_244254cuda3std3__45__cpo3endE)
_ZN40_INTERNAL_d5f48043_4_k_cu_70574a93_244254cuda3std3__45__cpo3endE:
	.zero		1
	.type		_ZN40_INTERNAL_d5f48043_4_k_cu_70574a93_244254cuda3std3__419piecewise_constructE,@object
	.size		_ZN40_INTERNAL_d5f48043_4_k_cu_70574a93_244254cuda3std3__419piecewise_constructE,(_ZN40_INTERNAL_d5f48043_4_k_cu_70574a93_244254cuda3std3__45__cpo4cendE - _ZN40_INTERNAL_d5f48043_4_k_cu_70574a93_244254cuda3std3__419piecewise_constructE)
_ZN40_INTERNAL_d5f48043_4_k_cu_70574a93_244254cuda3std3__419piecewise_constructE:
	.zero		1
	.type		_ZN40_INTERNAL_d5f48043_4_k_cu_70574a93_244254cuda3std3__45__cpo4cendE,@object
	.size		_ZN40_INTERNAL_d5f48043_4_k_cu_70574a93_244254cuda3std3__45__cpo4cendE,(_ZN40_INTERNAL_d5f48043_4_k_cu_70574a93_244254cuda3std6ranges3__45__cpo4swapE - _ZN40_INTERNAL_d5f48043_4_k_cu_70574a93_244254cuda3std3__45__cpo4cendE)
_ZN40_INTERNAL_d5f48043_4_k_cu_70574a93_244254cuda3std3__45__cpo4cendE:
	.zero		1
	.type		_ZN40_INTERNAL_d5f48043_4_k_cu_70574a93_244254cuda3std6ranges3__45__cpo4swapE,@object
	.size		_ZN40_INTERNAL_d5f48043_4_k_cu_70574a93_244254cuda3std6ranges3__45__cpo4swapE,(.L_8 - _ZN40_INTERNAL_d5f48043_4_k_cu_70574a93_244254cuda3std6ranges3__45__cpo4swapE)
_ZN40_INTERNAL_d5f48043_4_k_cu_70574a93_244254cuda3std6ranges3__45__cpo4swapE:
	.zero		1
.L_8:


//--------------------- .nv.constant0._ZN7cutlass13device_kernelINS_4gemm6kernel13GemmUniversalIN4cute5tupleIJiiiiEEENS1_10collective13CollectiveMmaINS1_34MainloopSm90TmaGmmaWarpSpecializedILi11ENS5_IJNS4_1CILi1EEESB_SB_EEENS1_35KernelTmaWarpSpecializedCooperativeEEENS5_IJNSA_ILi256EEENSA_ILi64EEENSA_ILi32EEEEEENS_6half_tENS5_IJlSB_lEEESJ_NS5_IJSB_llEEENS4_8TiledMMAINS4_8MMA_AtomIJNS4_4SM904GMMA25MMA_64x64x16_F32F16F16_SSILNSP_5MajorE0ELSR_1ELNSP_7ScaleInE1ELSS_1EEEEEENS4_6LayoutINS5_IJNSA_ILi2EEESB_SB_EEENS5_IJSB_NSA_ILi0EEESY_EEEEENS5_IJNS4_10UnderscoreES11_S11_EEEEENS4_13SM90_TMA_LOADENS4_14ComposedLayoutINS4_7SwizzleILi2ELi4ELi3EEENS4_18smem_ptr_flag_bitsILi16EEENSV_INS5_IJNSA_ILi8EEESH_EEENS5_IJSH_SB_EEEEEEEvNS4_8identityES14_NS15_INS16_ILi3ELi4ELi3EEES19_NSV_INS5_IJSG_S1A_EEENS5_IJSB_SG_EEEEEEEvS1F_EENS_8epilogue10collective6detail29Sm90TmaWarpSpecializedAdapterINS1N_15DefaultEpilogueISJ_SK_SK_NS1M_6thread17LinearCombinationISJ_Li1EffLNS1R_9ScaleType4KindE0ELNS_15FloatRoundStyleE2ESJ_EENS1_15EpilogueDefaultEEEEEvvEEEEvNT_6ParamsE --------------------------
	.section	.nv.constant0._ZN7cutlass13device_kernelINS_4gemm6kernel13GemmUniversalIN4cute5tupleIJiiiiEEENS1_10collective13CollectiveMmaINS1_34MainloopSm90TmaGmmaWarpSpecializedILi11ENS5_IJNS4_1CILi1EEESB_SB_EEENS1_35KernelTmaWarpSpecializedCooperativeEEENS5_IJNSA_ILi256EEENSA_ILi64EEENSA_ILi32EEEEEENS_6half_tENS5_IJlSB_lEEESJ_NS5_IJSB_llEEENS4_8TiledMMAINS4_8MMA_AtomIJNS4_4SM904GMMA25MMA_64x64x16_F32F16F16_SSILNSP_5MajorE0ELSR_1ELNSP_7ScaleInE1ELSS_1EEEEEENS4_6LayoutINS5_IJNSA_ILi2EEESB_SB_EEENS5_IJSB_NSA_ILi0EEESY_EEEEENS5_IJNS4_10UnderscoreES11_S11_EEEEENS4_13SM90_TMA_LOADENS4_14ComposedLayoutINS4_7SwizzleILi2ELi4ELi3EEENS4_18smem_ptr_flag_bitsILi16EEENSV_INS5_IJNSA_ILi8EEESH_EEENS5_IJSH_SB_EEEEEEEvNS4_8identityES14_NS15_INS16_ILi3ELi4ELi3EEES19_NSV_INS5_IJSG_S1A_EEENS5_IJSB_SG_EEEEEEEvS1F_EENS_8epilogue10collective6detail29Sm90TmaWarpSpecializedAdapterINS1N_15DefaultEpilogueISJ_SK_SK_NS1M_6thread17LinearCombinationISJ_Li1EffLNS1R_9ScaleType4KindE0ELNS_15FloatRoundStyleE2ESJ_EENS1_15EpilogueDefaultEEEEEvvEEEEvNT_6ParamsE,"a",@progbits
	.sectionflags	@""
	.align	4
.nv.constant0._ZN7cutlass13device_kernelINS_4gemm6kernel13GemmUniversalIN4cute5tupleIJiiiiEEENS1_10collective13CollectiveMmaINS1_34MainloopSm90TmaGmmaWarpSpecializedILi11ENS5_IJNS4_1CILi1EEESB_SB_EEENS1_35KernelTmaWarpSpecializedCooperativeEEENS5_IJNSA_ILi256EEENSA_ILi64EEENSA_ILi32EEEEEENS_6half_tENS5_IJlSB_lEEESJ_NS5_IJSB_llEEENS4_8TiledMMAINS4_8MMA_AtomIJNS4_4SM904GMMA25MMA_64x64x16_F32F16F16_SSILNSP_5MajorE0ELSR_1ELNSP_7ScaleInE1ELSS_1EEEEEENS4_6LayoutINS5_IJNSA_ILi2EEESB_SB_EEENS5_IJSB_NSA_ILi0EEESY_EEEEENS5_IJNS4_10UnderscoreES11_S11_EEEEENS4_13SM90_TMA_LOADENS4_14ComposedLayoutINS4_7SwizzleILi2ELi4ELi3EEENS4_18smem_ptr_flag_bitsILi16EEENSV_INS5_IJNSA_ILi8EEESH_EEENS5_IJSH_SB_EEEEEEEvNS4_8identityES14_NS15_INS16_ILi3ELi4ELi3EEES19_NSV_INS5_IJSG_S1A_EEENS5_IJSB_SG_EEEEEEEvS1F_EENS_8epilogue10collective6detail29Sm90TmaWarpSpecializedAdapterINS1N_15DefaultEpilogueISJ_SK_SK_NS1M_6thread17LinearCombinationISJ_Li1EffLNS1R_9ScaleType4KindE0ELNS_15FloatRoundStyleE2ESJ_EENS1_15EpilogueDefaultEEEEEvvEEEEvNT_6ParamsE:
	.zero		1664


//--------------------- SYMBOLS --------------------------

	.type		.nv.reservedSmem.offset0,@object
	.size		.nv.reservedSmem.offset0,0x4
	.type		__assertfail,@function
